	.target	sm_100a

	.elftype	@"ET_EXEC"


//--------------------- .note.nv.tkinfo           --------------------------
	.section	.note.nv.tkinfo,"",@"SHT_NOTE"
	.sectionflags	@"SHF_NOTE_NV_TKINFO"
	.tkinfo
        /*0018*/ 	.word	0x00000002
        /*0030*/ 	.string	""
        /*0030*/ 	.string	"ptxas"
        /*0030*/ 	.string	"Cuda compilation tools, release 13.0, V13.0.88"
        /*0030*/ 	.string	"Build cuda_13.0.r13.0/compiler.36424714_0"
        /*0030*/ 	.string	"-arch sm_100a -m 64 "



//--------------------- .note.nv.cuinfo           --------------------------
	.section	.note.nv.cuinfo,"",@"SHT_NOTE"
	.sectionflags	@"SHF_NOTE_NV_CUINFO"
        /*0018*/ 	.short	0x0002
        /*001a*/ 	.short	0x0064
        /*001c*/ 	.short	0x0082
	.zero		2


//--------------------- .nv.info                  --------------------------
	.section	.nv.info,"",@"SHT_CUDA_INFO"
	.align	4


	//----- nvinfo : EIATTR_REGCOUNT
	.align		4
        /*0000*/ 	.byte	0x04, 0x2f
        /*0002*/ 	.short	(.L_19 - .L_18)
	.align		4
.L_18:
        /*0004*/ 	.word	index@(_ZN7cutlass13device_kernelINS_4conv6kernel13ConvUniversalINS1_16ConvProblemShapeILNS1_8OperatorE1ELi2EEENS1_10collective14CollectiveConvINS1_47MainloopSm100TmaUmmaWarpSpecializedImplicitGemmILS5_1ELi17ELi2ELi1ELi2EN4cute5tupleIJNSA_1CILi2EEENSC_ILi1EEESE_EEEEENSB_IJNSC_ILi64EEENSC_ILi128EEENSB_IJSH_EEEEEENS_12float_e4m3_tESL_NSA_8TiledMMAINSA_8MMA_AtomIJNSA_10MMA_TraitsINSA_19SM100_MMA_F8F6F4_SSEJSL_SL_fSH_SI_NSA_17integral_constantINSA_4UMMA5MajorELSS_0EEENSQ_ISS_LSS_1EEENSQ_INSR_7ScaleInELSV_0EEESW_EEEEEENSA_6LayoutINSB_IJSE_SE_SE_EEENSB_IJNSC_ILi0EEES11_S11_EEEEENSB_IJNSA_10UnderscoreES14_S14_EEEEENS7_6detail27Sm100ImplicitGemmTileTraitsINSA_20SM90_TMA_LOAD_IM2COLENSA_14ComposedLayoutINSA_7SwizzleILi2ELi4ELi3EEENSA_18smem_ptr_flag_bitsILi8EEENSZ_INSB_IJNSC_ILi8EEESH_EEENSB_IJSH_SE_EEEEEEEvEENS18_INSA_23SM90_TMA_LOAD_MULTICASTENS1A_INS1B_ILi3ELi4ELi3EEES1E_NSZ_INSB_IJSI_S1F_EEENSB_IJSE_SI_EEEEEEEvEEEENS_8epilogue10collective18CollectiveEpilogueINS1T_23Sm100TmaWarpSpecializedILi2ELi2ELi32ELb0ELb0EEEJSK_NSB_IJNSZ_ISH_SE_EES1Y_EEESL_NSB_IJNSB_IJlllEEESE_S11_EEESL_S21_NS1T_6fusion15FusionCallbacksIS1X_NS22_17LinearCombinationISL_fSL_fLNS_15FloatRoundStyleE2EEESK_S1Z_JEEENSA_5SM1004TMEM4LOAD26SM100_TMEM_LOAD_16dp32b32xES19_S1J_NSA_39AutoVectorizingCopyWithAssumedAlignmentILi128EEENSA_21SM90_TMA_STORE_IM2COLES1J_S2D_S2D_EEEvvEEEEvNT_6ParamsE)
        /*0008*/ 	.word	0x0000007d


	//----- nvinfo : EIATTR_FRAME_SIZE
	.align		4
.L_19:
        /*000c*/ 	.byte	0x04, 0x11
        /*000e*/ 	.short	(.L_21 - .L_20)
	.align		4
.L_20:
        /*0010*/ 	.word	index@($__internal_2_$__cuda_sm10x_tcgen05_guardrail_trap_unallocated_columns_being_dealloced)
        /*0014*/ 	.word	0x00000008


	//----- nvinfo : EIATTR_FRAME_SIZE
	.align		4
.L_21:
        /*0018*/ 	.byte	0x04, 0x11
        /*001a*/ 	.short	(.L_23 - .L_22)
	.align		4
.L_22:
        /*001c*/ 	.word	index@($__internal_1_$__cuda_sm10x_tcgen05_guardrail_trap_phase_invalid_during_alloc)
        /*0020*/ 	.word	0x00000008


	//----- nvinfo : EIATTR_FRAME_SIZE
	.align		4
.L_23:
        /*0024*/ 	.byte	0x04, 0x11
        /*0026*/ 	.short	(.L_25 - .L_24)
	.align		4
.L_24:
        /*0028*/ 	.word	index@($__internal_0_$__cuda_sm10x_tcgen05_guardrail_trap_col_being_dealloced_not_returned_by_alloc)
        /*002c*/ 	.word	0x00000008


	//----- nvinfo : EIATTR_FRAME_SIZE
	.align		4
.L_25:
        /*0030*/ 	.byte	0x04, 0x11
        /*0032*/ 	.short	(.L_27 - .L_26)
	.align		4
.L_26:
        /*0034*/ 	.word	index@(_ZN7cutlass13device_kernelINS_4conv6kernel13ConvUniversalINS1_16ConvProblemShapeILNS1_8OperatorE1ELi2EEENS1_10collective14CollectiveConvINS1_47MainloopSm100TmaUmmaWarpSpecializedImplicitGemmILS5_1ELi17ELi2ELi1ELi2EN4cute5tupleIJNSA_1CILi2EEENSC_ILi1EEESE_EEEEENSB_IJNSC_ILi64EEENSC_ILi128EEENSB_IJSH_EEEEEENS_12float_e4m3_tESL_NSA_8TiledMMAINSA_8MMA_AtomIJNSA_10MMA_TraitsINSA_19SM100_MMA_F8F6F4_SSEJSL_SL_fSH_SI_NSA_17integral_constantINSA_4UMMA5MajorELSS_0EEENSQ_ISS_LSS_1EEENSQ_INSR_7ScaleInELSV_0EEESW_EEEEEENSA_6LayoutINSB_IJSE_SE_SE_EEENSB_IJNSC_ILi0EEES11_S11_EEEEENSB_IJNSA_10UnderscoreES14_S14_EEEEENS7_6detail27Sm100ImplicitGemmTileTraitsINSA_20SM90_TMA_LOAD_IM2COLENSA_14ComposedLayoutINSA_7SwizzleILi2ELi4ELi3EEENSA_18smem_ptr_flag_bitsILi8EEENSZ_INSB_IJNSC_ILi8EEESH_EEENSB_IJSH_SE_EEEEEEEvEENS18_INSA_23SM90_TMA_LOAD_MULTICASTENS1A_INS1B_ILi3ELi4ELi3EEES1E_NSZ_INSB_IJSI_S1F_EEENSB_IJSE_SI_EEEEEEEvEEEENS_8epilogue10collective18CollectiveEpilogueINS1T_23Sm100TmaWarpSpecializedILi2ELi2ELi32ELb0ELb0EEEJSK_NSB_IJNSZ_ISH_SE_EES1Y_EEESL_NSB_IJNSB_IJlllEEESE_S11_EEESL_S21_NS1T_6fusion15FusionCallbacksIS1X_NS22_17LinearCombinationISL_fSL_fLNS_15FloatRoundStyleE2EEESK_S1Z_JEEENSA_5SM1004TMEM4LOAD26SM100_TMEM_LOAD_16dp32b32xES19_S1J_NSA_39AutoVectorizingCopyWithAssumedAlignmentILi128EEENSA_21SM90_TMA_STORE_IM2COLES1J_S2D_S2D_EEEvvEEEEvNT_6ParamsE)
        /*0038*/ 	.word	0x00000008


	//----- nvinfo : EIATTR_MIN_STACK_SIZE
	.align		4
.L_27:
        /*003c*/ 	.byte	0x04, 0x12
        /*003e*/ 	.short	(.L_29 - .L_28)
	.align		4
.L_28:
        /*0040*/ 	.word	index@(_ZN7cutlass13device_kernelINS_4conv6kernel13ConvUniversalINS1_16ConvProblemShapeILNS1_8OperatorE1ELi2EEENS1_10collective14CollectiveConvINS1_47MainloopSm100TmaUmmaWarpSpecializedImplicitGemmILS5_1ELi17ELi2ELi1ELi2EN4cute5tupleIJNSA_1CILi2EEENSC_ILi1EEESE_EEEEENSB_IJNSC_ILi64EEENSC_ILi128EEENSB_IJSH_EEEEEENS_12float_e4m3_tESL_NSA_8TiledMMAINSA_8MMA_AtomIJNSA_10MMA_TraitsINSA_19SM100_MMA_F8F6F4_SSEJSL_SL_fSH_SI_NSA_17integral_constantINSA_4UMMA5MajorELSS_0EEENSQ_ISS_LSS_1EEENSQ_INSR_7ScaleInELSV_0EEESW_EEEEEENSA_6LayoutINSB_IJSE_SE_SE_EEENSB_IJNSC_ILi0EEES11_S11_EEEEENSB_IJNSA_10UnderscoreES14_S14_EEEEENS7_6detail27Sm100ImplicitGemmTileTraitsINSA_20SM90_TMA_LOAD_IM2COLENSA_14ComposedLayoutINSA_7SwizzleILi2ELi4ELi3EEENSA_18smem_ptr_flag_bitsILi8EEENSZ_INSB_IJNSC_ILi8EEESH_EEENSB_IJSH_SE_EEEEEEEvEENS18_INSA_23SM90_TMA_LOAD_MULTICASTENS1A_INS1B_ILi3ELi4ELi3EEES1E_NSZ_INSB_IJSI_S1F_EEENSB_IJSE_SI_EEEEEEEvEEEENS_8epilogue10collective18CollectiveEpilogueINS1T_23Sm100TmaWarpSpecializedILi2ELi2ELi32ELb0ELb0EEEJSK_NSB_IJNSZ_ISH_SE_EES1Y_EEESL_NSB_IJNSB_IJlllEEESE_S11_EEESL_S21_NS1T_6fusion15FusionCallbacksIS1X_NS22_17LinearCombinationISL_fSL_fLNS_15FloatRoundStyleE2EEESK_S1Z_JEEENSA_5SM1004TMEM4LOAD26SM100_TMEM_LOAD_16dp32b32xES19_S1J_NSA_39AutoVectorizingCopyWithAssumedAlignmentILi128EEENSA_21SM90_TMA_STORE_IM2COLES1J_S2D_S2D_EEEvvEEEEvNT_6ParamsE)
        /*0044*/ 	.word	0x00000008
.L_29:


//--------------------- .nv.compat                --------------------------
	.section	.nv.compat,"",@"SHT_CUDA_COMPAT_INFO"
	.align	4
        /*0000*/ 	.byte	0x02, 0x09, 0x01, 0x00, 0x02, 0x02, 0x02, 0x00, 0x02, 0x05, 0x05, 0x00, 0x03, 0x07, 0x01, 0x01
        /*0010*/ 	.byte	0x02, 0x03, 0x01, 0x00, 0x02, 0x06, 0x01, 0x00, 0x04, 0x0b, 0x08, 0x00, 0x09, 0x00, 0x00, 0x00
        /*0020*/ 	.byte	0x00, 0x00, 0x00, 0x00


//--------------------- .nv.info._ZN7cutlass13device_kernelINS_4conv6kernel13ConvUniversalINS1_16ConvProblemShapeILNS1_8OperatorE1ELi2EEENS1_10collective14CollectiveConvINS1_47MainloopSm100TmaUmmaWarpSpecializedImplicitGemmILS5_1ELi17ELi2ELi1ELi2EN4cute5tupleIJNSA_1CILi2EEENSC_ILi1EEESE_EEEEENSB_IJNSC_ILi64EEENSC_ILi128EEENSB_IJSH_EEEEEENS_12float_e4m3_tESL_NSA_8TiledMMAINSA_8MMA_AtomIJNSA_10MMA_TraitsINSA_19SM100_MMA_F8F6F4_SSEJSL_SL_fSH_SI_NSA_17integral_constantINSA_4UMMA5MajorELSS_0EEENSQ_ISS_LSS_1EEENSQ_INSR_7ScaleInELSV_0EEESW_EEEEEENSA_6LayoutINSB_IJSE_SE_SE_EEENSB_IJNSC_ILi0EEES11_S11_EEEEENSB_IJNSA_10UnderscoreES14_S14_EEEEENS7_6detail27Sm100ImplicitGemmTileTraitsINSA_20SM90_TMA_LOAD_IM2COLENSA_14ComposedLayoutINSA_7SwizzleILi2ELi4ELi3EEENSA_18smem_ptr_flag_bitsILi8EEENSZ_INSB_IJNSC_ILi8EEESH_EEENSB_IJSH_SE_EEEEEEEvEENS18_INSA_23SM90_TMA_LOAD_MULTICASTENS1A_INS1B_ILi3ELi4ELi3EEES1E_NSZ_INSB_IJSI_S1F_EEENSB_IJSE_SI_EEEEEEEvEEEENS_8epilogue10collective18CollectiveEpilogueINS1T_23Sm100TmaWarpSpecializedILi2ELi2ELi32ELb0ELb0EEEJSK_NSB_IJNSZ_ISH_SE_EES1Y_EEESL_NSB_IJNSB_IJlllEEESE_S11_EEESL_S21_NS1T_6fusion15FusionCallbacksIS1X_NS22_17LinearCombinationISL_fSL_fLNS_15FloatRoundStyleE2EEESK_S1Z_JEEENSA_5SM1004TMEM4LOAD26SM100_TMEM_LOAD_16dp32b32xES19_S1J_NSA_39AutoVectorizingCopyWithAssumedAlignmentILi128EEENSA_21SM90_TMA_STORE_IM2COLES1J_S2D_S2D_EEEvvEEEEvNT_6ParamsE --------------------------
	.section	.nv.info._ZN7cutlass13device_kernelINS_4conv6kernel13ConvUniversalINS1_16ConvProblemShapeILNS1_8OperatorE1ELi2EEENS1_10collective14CollectiveConvINS1_47MainloopSm100TmaUmmaWarpSpecializedImplicitGemmILS5_1ELi17ELi2ELi1ELi2EN4cute5tupleIJNSA_1CILi2EEENSC_ILi1EEESE_EEEEENSB_IJNSC_ILi64EEENSC_ILi128EEENSB_IJSH_EEEEEENS_12float_e4m3_tESL_NSA_8TiledMMAINSA_8MMA_AtomIJNSA_10MMA_TraitsINSA_19SM100_MMA_F8F6F4_SSEJSL_SL_fSH_SI_NSA_17integral_constantINSA_4UMMA5MajorELSS_0EEENSQ_ISS_LSS_1EEENSQ_INSR_7ScaleInELSV_0EEESW_EEEEEENSA_6LayoutINSB_IJSE_SE_SE_EEENSB_IJNSC_ILi0EEES11_S11_EEEEENSB_IJNSA_10UnderscoreES14_S14_EEEEENS7_6detail27Sm100ImplicitGemmTileTraitsINSA_20SM90_TMA_LOAD_IM2COLENSA_14ComposedLayoutINSA_7SwizzleILi2ELi4ELi3EEENSA_18smem_ptr_flag_bitsILi8EEENSZ_INSB_IJNSC_ILi8EEESH_EEENSB_IJSH_SE_EEEEEEEvEENS18_INSA_23SM90_TMA_LOAD_MULTICASTENS1A_INS1B_ILi3ELi4ELi3EEES1E_NSZ_INSB_IJSI_S1F_EEENSB_IJSE_SI_EEEEEEEvEEEENS_8epilogue10collective18CollectiveEpilogueINS1T_23Sm100TmaWarpSpecializedILi2ELi2ELi32ELb0ELb0EEEJSK_NSB_IJNSZ_ISH_SE_EES1Y_EEESL_NSB_IJNSB_IJlllEEESE_S11_EEESL_S21_NS1T_6fusion15FusionCallbacksIS1X_NS22_17LinearCombinationISL_fSL_fLNS_15FloatRoundStyleE2EEESK_S1Z_JEEENSA_5SM1004TMEM4LOAD26SM100_TMEM_LOAD_16dp32b32xES19_S1J_NSA_39AutoVectorizingCopyWithAssumedAlignmentILi128EEENSA_21SM90_TMA_STORE_IM2COLES1J_S2D_S2D_EEEvvEEEEvNT_6ParamsE,"",@"SHT_CUDA_INFO"
	.sectionflags	@""
	.align	4


	//----- nvinfo : EIATTR_CUDA_API_VERSION
	.align		4
        /*0000*/ 	.byte	0x04, 0x37
        /*0002*/ 	.short	(.L_31 - .L_30)
.L_30:
        /*0004*/ 	.word	0x00000082


	//----- nvinfo : EIATTR_KPARAM_INFO
	.align		4
.L_31:
        /*0008*/ 	.byte	0x04, 0x17
        /*000a*/ 	.short	(.L_33 - .L_32)
.L_32:
        /*000c*/ 	.word	0x00000000
        /*0010*/ 	.short	0x0000
        /*0012*/ 	.short	0x0000
        /*0014*/ 	.byte	0x00, 0xf0, 0x01, 0x20


	//----- nvinfo : EIATTR_AT_ENTRY_FRAGMENTS
	.align		4
.L_33:
        /*0018*/ 	.byte	0x04, 0x4f
        /*001a*/ 	.short	(.L_35 - .L_34)


	//   ....[0]....
.L_34:
        /*001c*/ 	.word	0x00000006


	//----- nvinfo : EIATTR_RESERVED_SMEM_USED
	.align		4
.L_35:
        /*0020*/ 	.byte	0x01, 0x41
	.zero		2


	//----- nvinfo : EIATTR_SPARSE_MMA_MASK
	.align		4
        /*0024*/ 	.byte	0x03, 0x50
        /*0026*/ 	.short	0x0000


	//----- nvinfo : EIATTR_TCGEN05_1CTA_USED
	.align		4
        /*0028*/ 	.byte	0x01, 0x51
	.zero		2


	//----- nvinfo : EIATTR_MAXREG_COUNT
	.align		4
        /*002c*/ 	.byte	0x03, 0x1b
        /*002e*/ 	.short	0x00ff


	//----- nvinfo : EIATTR_NUM_BARRIERS
	.align		4
        /*0030*/ 	.byte	0x02, 0x4c
        /*0032*/ 	.byte	0x07
	.zero		1


	//----- nvinfo : EIATTR_EXTERNS
	.align		4
        /*0034*/ 	.byte	0x04, 0x0f
        /*0036*/ 	.short	(.L_37 - .L_36)


	//   ....[0]....
	.align		4
.L_36:
        /*0038*/ 	.word	index@(__assertfail)


	//----- nvinfo : EIATTR_MERCURY_ISA_VERSION
	.align		4
.L_37:
        /*003c*/ 	.byte	0x03, 0x5f
        /*003e*/ 	.short	0x0101


	//----- nvinfo : EIATTR_INT_WARP_WIDE_INSTR_OFFSETS
	.align		4
        /*0040*/ 	.byte	0x04, 0x31
        /*0042*/ 	.short	(.L_39 - .L_38)


	//   ....[0]....
.L_38:
        /*0044*/ 	.word	0x00004250


	//   ....[1]....
        /*0048*/ 	.word	0x00004270


	//   ....[2]....
        /*004c*/ 	.word	0x000042a0


	//   ....[3]....
        /*0050*/ 	.word	0x00004d40


	//   ....[4]....
        /*0054*/ 	.word	0x00004d60


	//   ....[5]....
        /*0058*/ 	.word	0x00004f60


	//   ....[6]....
        /*005c*/ 	.word	0x00004f70


	//----- nvinfo : EIATTR_COOP_GROUP_MASK_REGIDS
	.align		4
.L_39:
        /*0060*/ 	.byte	0x04, 0x29
        /*0062*/ 	.short	(.L_41 - .L_40)


	//   ....[0]....
.L_40:
        /*0064*/ 	.word	0xffffffff


	//   ....[1]....
        /*0068*/ 	.word	0xffffffff


	//   ....[2]....
        /*006c*/ 	.word	0xffffffff


	//   ....[3]....
        /*0070*/ 	.word	0xffffffff


	//   ....[4]....
        /*0074*/ 	.word	0xffffffff


	//   ....[5]....
        /*0078*/ 	.word	0xffffffff


	//   ....[6]....
        /*007c*/ 	.word	0xffffffff


	//   ....[7]....
        /*0080*/ 	.word	0xffffffff


	//   ....[8]....
        /*0084*/ 	.word	0xffffffff


	//   ....[9]....
        /*0088*/ 	.word	0xffffffff


	//   ....[10]....
        /*008c*/ 	.word	0xffffffff


	//   ....[11]....
        /*0090*/ 	.word	0xffffffff


	//   ....[12]....
        /*0094*/ 	.word	0xffffffff


	//----- nvinfo : EIATTR_COOP_GROUP_INSTR_OFFSETS
	.align		4
.L_41:
        /*0098*/ 	.byte	0x04, 0x28
        /*009a*/ 	.short	(.L_43 - .L_42)


	//   ....[0]....
.L_42:
        /*009c*/ 	.word	0x000000a0


	//   ....[1]....
        /*00a0*/ 	.word	0x000004e0


	//   ....[2]....
        /*00a4*/ 	.word	0x00000840


	//   ....[3]....
        /*00a8*/ 	.word	0x000009a0


	//   ....[4]....
        /*00ac*/ 	.word	0x00000aa0


	//   ....[5]....
        /*00b0*/ 	.word	0x00000bf0


	//   ....[6]....
        /*00b4*/ 	.word	0x00000df0


	//   ....[7]....
        /*00b8*/ 	.word	0x00002460


	//   ....[8]....
        /*00bc*/ 	.word	0x00003690


	//   ....[9]....
        /*00c0*/ 	.word	0x000038a0


	//   ....[10]....
        /*00c4*/ 	.word	0x000038d0


	//   ....[11]....
        /*00c8*/ 	.word	0x00004130


	//   ....[12]....
        /*00cc*/ 	.word	0x00004370


	//----- nvinfo : EIATTR_VRC_CTA_INIT_COUNT
	.align		4
.L_43:
        /*00d0*/ 	.byte	0x02, 0x4a
        /*00d2*/ 	.byte	0x80
	.zero		1


	//----- nvinfo : EIATTR_SYSCALL_OFFSETS
	.align		4
        /*00d4*/ 	.byte	0x04, 0x46
        /*00d6*/ 	.short	(.L_45 - .L_44)


	//   ....[0]....
.L_44:
        /*00d8*/ 	.word	0x00005b00


	//   ....[1]....
        /*00dc*/ 	.word	0x00005c40


	//   ....[2]....
        /*00e0*/ 	.word	0x000064c0


	//   ....[3]....
        /*00e4*/ 	.word	0x00007280


	//----- nvinfo : EIATTR_MBARRIER_INSTR_OFFSETS
	.align		4
.L_45:
        /*00e8*/ 	.byte	0x04, 0x39
        /*00ea*/ 	.short	(.L_47 - .L_46)


	//   ....[0]....
.L_46:
        /*00ec*/ 	.word	0x00000600
        /*00f0*/ 	.word	0x000000ff
        /*00f4*/ 	.word	0x00000000
        /*00f8*/ 	.short	0x0100
        /*00fa*/ 	.byte	0x07
	.zero		1


	//   ....[1]....
        /*00fc*/ 	.word	0x00000610
        /*0100*/ 	.word	0x000000ff
        /*0104*/ 	.word	0x00000088
        /*0108*/ 	.short	0x0100
        /*010a*/ 	.byte	0x07
	.zero		1


	//   ....[2]....
        /*010c*/ 	.word	0x00000620
        /*0110*/ 	.word	0x000000ff
        /*0114*/ 	.word	0x00000008
        /*0118*/ 	.short	0x0100
        /*011a*/ 	.byte	0x07
	.zero		1


	//   ....[3]....
        /*011c*/ 	.word	0x00000630
        /*0120*/ 	.word	0x000000ff
        /*0124*/ 	.word	0x00000090
        /*0128*/ 	.short	0x0100
        /*012a*/ 	.byte	0x07
	.zero		1


	//   ....[4]....
        /*012c*/ 	.word	0x00000640
        /*0130*/ 	.word	0x000000ff
        /*0134*/ 	.word	0x00000010
        /*0138*/ 	.short	0x0100
        /*013a*/ 	.byte	0x07
	.zero		1


	//   ....[5]....
        /*013c*/ 	.word	0x00000650
        /*0140*/ 	.word	0x000000ff
        /*0144*/ 	.word	0x00000098
        /*0148*/ 	.short	0x0100
        /*014a*/ 	.byte	0x07
	.zero		1


	//   ....[6]....
        /*014c*/ 	.word	0x00000660
        /*0150*/ 	.word	0x000000ff
        /*0154*/ 	.word	0x00000018
        /*0158*/ 	.short	0x0100
        /*015a*/ 	.byte	0x07
	.zero		1


	//   ....[7]....
        /*015c*/ 	.word	0x00000670
        /*0160*/ 	.word	0x000000ff
        /*0164*/ 	.word	0x000000a0
        /*0168*/ 	.short	0x0100
        /*016a*/ 	.byte	0x07
	.zero		1


	//   ....[8]....
        /*016c*/ 	.word	0x00000680
        /*0170*/ 	.word	0x000000ff
        /*0174*/ 	.word	0x00000020
        /*0178*/ 	.short	0x0100
        /*017a*/ 	.byte	0x07
	.zero		1


	//   ....[9]....
        /*017c*/ 	.word	0x00000690
        /*0180*/ 	.word	0x000000ff
        /*0184*/ 	.word	0x000000a8
        /*0188*/ 	.short	0x0100
        /*018a*/ 	.byte	0x07
	.zero		1


	//   ....[10]....
        /*018c*/ 	.word	0x000006a0
        /*0190*/ 	.word	0x000000ff
        /*0194*/ 	.word	0x00000028
        /*0198*/ 	.short	0x0100
        /*019a*/ 	.byte	0x07
	.zero		1


	//   ....[11]....
        /*019c*/ 	.word	0x000006b0
        /*01a0*/ 	.word	0x000000ff
        /*01a4*/ 	.word	0x000000b0
        /*01a8*/ 	.short	0x0100
        /*01aa*/ 	.byte	0x07
	.zero		1


	//   ....[12]....
        /*01ac*/ 	.word	0x000006c0
        /*01b0*/ 	.word	0x000000ff
        /*01b4*/ 	.word	0x00000030
        /*01b8*/ 	.short	0x0100
        /*01ba*/ 	.byte	0x07
	.zero		1


	//   ....[13]....
        /*01bc*/ 	.word	0x000006d0
        /*01c0*/ 	.word	0x000000ff
        /*01c4*/ 	.word	0x000000b8
        /*01c8*/ 	.short	0x0100
        /*01ca*/ 	.byte	0x07
	.zero		1


	//   ....[14]....
        /*01cc*/ 	.word	0x000006e0
        /*01d0*/ 	.word	0x000000ff
        /*01d4*/ 	.word	0x00000038
        /*01d8*/ 	.short	0x0100
        /*01da*/ 	.byte	0x07
	.zero		1


	//   ....[15]....
        /*01dc*/ 	.word	0x000006f0
        /*01e0*/ 	.word	0x000000ff
        /*01e4*/ 	.word	0x000000c0
        /*01e8*/ 	.short	0x0100
        /*01ea*/ 	.byte	0x07
	.zero		1


	//   ....[16]....
        /*01ec*/ 	.word	0x00000700
        /*01f0*/ 	.word	0x000000ff
        /*01f4*/ 	.word	0x00000040
        /*01f8*/ 	.short	0x0100
        /*01fa*/ 	.byte	0x07
	.zero		1


	//   ....[17]....
        /*01fc*/ 	.word	0x00000710
        /*0200*/ 	.word	0x000000ff
        /*0204*/ 	.word	0x000000c8
        /*0208*/ 	.short	0x0100
        /*020a*/ 	.byte	0x07
	.zero		1


	//   ....[18]....
        /*020c*/ 	.word	0x00000720
        /*0210*/ 	.word	0x000000ff
        /*0214*/ 	.word	0x00000048
        /*0218*/ 	.short	0x0100
        /*021a*/ 	.byte	0x07
	.zero		1


	//   ....[19]....
        /*021c*/ 	.word	0x00000730
        /*0220*/ 	.word	0x000000ff
        /*0224*/ 	.word	0x000000d0
        /*0228*/ 	.short	0x0100
        /*022a*/ 	.byte	0x07
	.zero		1


	//   ....[20]....
        /*022c*/ 	.word	0x00000740
        /*0230*/ 	.word	0x000000ff
        /*0234*/ 	.word	0x00000050
        /*0238*/ 	.short	0x0100
        /*023a*/ 	.byte	0x07
	.zero		1


	//   ....[21]....
        /*023c*/ 	.word	0x00000750
        /*0240*/ 	.word	0x000000ff
        /*0244*/ 	.word	0x000000d8
        /*0248*/ 	.short	0x0100
        /*024a*/ 	.byte	0x07
	.zero		1


	//   ....[22]....
        /*024c*/ 	.word	0x00000760
        /*0250*/ 	.word	0x000000ff
        /*0254*/ 	.word	0x00000058
        /*0258*/ 	.short	0x0100
        /*025a*/ 	.byte	0x07
	.zero		1


	//   ....[23]....
        /*025c*/ 	.word	0x00000770
        /*0260*/ 	.word	0x000000ff
        /*0264*/ 	.word	0x000000e0
        /*0268*/ 	.short	0x0100
        /*026a*/ 	.byte	0x07
	.zero		1


	//   ....[24]....
        /*026c*/ 	.word	0x00000780
        /*0270*/ 	.word	0x000000ff
        /*0274*/ 	.word	0x00000060
        /*0278*/ 	.short	0x0100
        /*027a*/ 	.byte	0x07
	.zero		1


	//   ....[25]....
        /*027c*/ 	.word	0x00000790
        /*0280*/ 	.word	0x000000ff
        /*0284*/ 	.word	0x000000e8
        /*0288*/ 	.short	0x0100
        /*028a*/ 	.byte	0x07
	.zero		1


	//   ....[26]....
        /*028c*/ 	.word	0x000007a0
        /*0290*/ 	.word	0x000000ff
        /*0294*/ 	.word	0x00000068
        /*0298*/ 	.short	0x0100
        /*029a*/ 	.byte	0x07
	.zero		1


	//   ....[27]....
        /*029c*/ 	.word	0x000007b0
        /*02a0*/ 	.word	0x000000ff
        /*02a4*/ 	.word	0x000000f0
        /*02a8*/ 	.short	0x0100
        /*02aa*/ 	.byte	0x07
	.zero		1


	//   ....[28]....
        /*02ac*/ 	.word	0x000007c0
        /*02b0*/ 	.word	0x000000ff
        /*02b4*/ 	.word	0x00000070
        /*02b8*/ 	.short	0x0100
        /*02ba*/ 	.byte	0x07
	.zero		1


	//   ....[29]....
        /*02bc*/ 	.word	0x000007d0
        /*02c0*/ 	.word	0x000000ff
        /*02c4*/ 	.word	0x000000f8
        /*02c8*/ 	.short	0x0100
        /*02ca*/ 	.byte	0x07
	.zero		1


	//   ....[30]....
        /*02cc*/ 	.word	0x000007e0
        /*02d0*/ 	.word	0x000000ff
        /*02d4*/ 	.word	0x00000078
        /*02d8*/ 	.short	0x0100
        /*02da*/ 	.byte	0x07
	.zero		1


	//   ....[31]....
        /*02dc*/ 	.word	0x000007f0
        /*02e0*/ 	.word	0x000000ff
        /*02e4*/ 	.word	0x00000100
        /*02e8*/ 	.short	0x0100
        /*02ea*/ 	.byte	0x07
	.zero		1


	//   ....[32]....
        /*02ec*/ 	.word	0x00000800
        /*02f0*/ 	.word	0x000000ff
        /*02f4*/ 	.word	0x00000080
        /*02f8*/ 	.short	0x0100
        /*02fa*/ 	.byte	0x07
	.zero		1


	//   ....[33]....
        /*02fc*/ 	.word	0x00000810
        /*0300*/ 	.word	0x000000ff
        /*0304*/ 	.word	0x00000108
        /*0308*/ 	.short	0x0100
        /*030a*/ 	.byte	0x07
	.zero		1


	//   ....[34]....
        /*030c*/ 	.word	0x00000950
        /*0310*/ 	.word	0x000000ff
        /*0314*/ 	.word	0x00000110
        /*0318*/ 	.short	0x0100
        /*031a*/ 	.byte	0x07
	.zero		1


	//   ....[35]....
        /*031c*/ 	.word	0x00000960
        /*0320*/ 	.word	0x000000ff
        /*0324*/ 	.word	0x00000120
        /*0328*/ 	.short	0x0100
        /*032a*/ 	.byte	0x07
	.zero		1


	//   ....[36]....
        /*032c*/ 	.word	0x00000970
        /*0330*/ 	.word	0x000000ff
        /*0334*/ 	.word	0x00000118
        /*0338*/ 	.short	0x0100
        /*033a*/ 	.byte	0x07
	.zero		1


	//   ....[37]....
        /*033c*/ 	.word	0x00000980
        /*0340*/ 	.word	0x000000ff
        /*0344*/ 	.word	0x00000128
        /*0348*/ 	.short	0x0100
        /*034a*/ 	.byte	0x07
	.zero		1


	//   ....[38]....
        /*034c*/ 	.word	0x00000a70
        /*0350*/ 	.word	0x000000ff
        /*0354*/ 	.word	0x00000130
        /*0358*/ 	.short	0x0100
        /*035a*/ 	.byte	0x06
	.zero		1


	//   ....[39]....
        /*035c*/ 	.word	0x00000a80
        /*0360*/ 	.word	0x000000ff
        /*0364*/ 	.word	0x00000138
        /*0368*/ 	.short	0x0100
        /*036a*/ 	.byte	0x06
	.zero		1


	//   ....[40]....
        /*036c*/ 	.word	0x00000bc0
        /*0370*/ 	.word	0x000000ff
        /*0374*/ 	.word	0x00000140
        /*0378*/ 	.short	0x0100
        /*037a*/ 	.byte	0x06
	.zero		1


	//   ....[41]....
        /*037c*/ 	.word	0x00000bd0
        /*0380*/ 	.word	0x000000ff
        /*0384*/ 	.word	0x00000148
        /*0388*/ 	.short	0x0100
        /*038a*/ 	.byte	0x06
	.zero		1


	//   ....[42]....
        /*038c*/ 	.word	0x00000d00
        /*0390*/ 	.word	0x000000ff
        /*0394*/ 	.word	0x00000150
        /*0398*/ 	.short	0x0100
        /*039a*/ 	.byte	0x07
	.zero		1


	//   ....[43]....
        /*039c*/ 	.word	0x00000d10
        /*03a0*/ 	.word	0x000000ff
        /*03a4*/ 	.word	0x00000160
        /*03a8*/ 	.short	0x0100
        /*03aa*/ 	.byte	0x07
	.zero		1


	//   ....[44]....
        /*03ac*/ 	.word	0x00000d20
        /*03b0*/ 	.word	0x000000ff
        /*03b4*/ 	.word	0x00000158
        /*03b8*/ 	.short	0x0100
        /*03ba*/ 	.byte	0x07
	.zero		1


	//   ....[45]....
        /*03bc*/ 	.word	0x00000d30
        /*03c0*/ 	.word	0x000000ff
        /*03c4*/ 	.word	0x00000168
        /*03c8*/ 	.short	0x0100
        /*03ca*/ 	.byte	0x07
	.zero		1


	//   ....[46]....
        /*03cc*/ 	.word	0x000017f0
        /*03d0*/ 	.word	0x000000ff
        /*03d4*/ 	.word	0x00000088
        /*03d8*/ 	.short	0x010a
        /*03da*/ 	.byte	0x04
	.zero		1


	//   ....[47]....
        /*03dc*/ 	.word	0x00001ab0
        /*03e0*/ 	.word	0x000000ff
        /*03e4*/ 	.word	0x00000088
        /*03e8*/ 	.short	0x010a
        /*03ea*/ 	.byte	0x09
	.zero		1


	//   ....[48]....
        /*03ec*/ 	.word	0x00001c40
        /*03f0*/ 	.word	0x000000ff
        /*03f4*/ 	.word	0x00000088
        /*03f8*/ 	.short	0x010a
        /*03fa*/ 	.byte	0x08
	.zero		1


	//   ....[49]....
        /*03fc*/ 	.word	0x00001e20
        /*0400*/ 	.word	0x000000ff
        /*0404*/ 	.word	0x00000138
        /*0408*/ 	.short	0x0101
        /*040a*/ 	.byte	0x2d
	.zero		1


	//   ....[50]....
        /*040c*/ 	.word	0x00001e40
        /*0410*/ 	.word	0x000000ff
        /*0414*/ 	.word	0x00000088
        /*0418*/ 	.short	0x010a
        /*041a*/ 	.byte	0x04
	.zero		1


	//   ....[51]....
        /*041c*/ 	.word	0x000020d0
        /*0420*/ 	.word	0x000000ff
        /*0424*/ 	.word	0x00000088
        /*0428*/ 	.short	0x010a
        /*042a*/ 	.byte	0x09
	.zero		1


	//   ....[52]....
        /*042c*/ 	.word	0x00002260
        /*0430*/ 	.word	0x000000ff
        /*0434*/ 	.word	0x00000088
        /*0438*/ 	.short	0x010a
        /*043a*/ 	.byte	0x08
	.zero		1


	//   ....[53]....
        /*043c*/ 	.word	0x00002470
        /*0440*/ 	.word	0x000000ff
        /*0444*/ 	.word	0x00000140
        /*0448*/ 	.short	0x010a
        /*044a*/ 	.byte	0x2d
	.zero		1


	//   ....[54]....
        /*044c*/ 	.word	0x00002530
        /*0450*/ 	.word	0x000000ff
        /*0454*/ 	.word	0x00000000
        /*0458*/ 	.short	0x0101
        /*045a*/ 	.byte	0x04
	.zero		1


	//   ....[55]....
        /*045c*/ 	.word	0x00002a20
        /*0460*/ 	.word	0x000000ff
        /*0464*/ 	.word	0x00000000
        /*0468*/ 	.short	0x010a
        /*046a*/ 	.byte	0x04
	.zero		1


	//   ....[56]....
        /*046c*/ 	.word	0x00002ab0
        /*0470*/ 	.word	0x000000ff
        /*0474*/ 	.word	0x00000000
        /*0478*/ 	.short	0x010a
        /*047a*/ 	.byte	0x04
	.zero		1


	//   ....[57]....
        /*047c*/ 	.word	0x00002b40
        /*0480*/ 	.word	0x000000ff
        /*0484*/ 	.word	0x00000000
        /*0488*/ 	.short	0x010a
        /*048a*/ 	.byte	0x04
	.zero		1


	//   ....[58]....
        /*048c*/ 	.word	0x00002bd0
        /*0490*/ 	.word	0x000000ff
        /*0494*/ 	.word	0x00000000
        /*0498*/ 	.short	0x010a
        /*049a*/ 	.byte	0x04
	.zero		1


	//   ....[59]....
        /*049c*/ 	.word	0x00002c60
        /*04a0*/ 	.word	0x000000ff
        /*04a4*/ 	.word	0x00000000
        /*04a8*/ 	.short	0x010a
        /*04aa*/ 	.byte	0x04
	.zero		1


	//   ....[60]....
        /*04ac*/ 	.word	0x00002cf0
        /*04b0*/ 	.word	0x000000ff
        /*04b4*/ 	.word	0x00000000
        /*04b8*/ 	.short	0x010a
        /*04ba*/ 	.byte	0x04
	.zero		1


	//   ....[61]....
        /*04bc*/ 	.word	0x00002d80
        /*04c0*/ 	.word	0x000000ff
        /*04c4*/ 	.word	0x00000000
        /*04c8*/ 	.short	0x010a
        /*04ca*/ 	.byte	0x04
	.zero		1


	//   ....[62]....
        /*04cc*/ 	.word	0x00002e10
        /*04d0*/ 	.word	0x000000ff
        /*04d4*/ 	.word	0x00000000
        /*04d8*/ 	.short	0x010a
        /*04da*/ 	.byte	0x04
	.zero		1


	//   ....[63]....
        /*04dc*/ 	.word	0x00002ea0
        /*04e0*/ 	.word	0x000000ff
        /*04e4*/ 	.word	0x00000000
        /*04e8*/ 	.short	0x010a
        /*04ea*/ 	.byte	0x04
	.zero		1


	//   ....[64]....
        /*04ec*/ 	.word	0x00002f30
        /*04f0*/ 	.word	0x000000ff
        /*04f4*/ 	.word	0x00000000
        /*04f8*/ 	.short	0x010a
        /*04fa*/ 	.byte	0x04
	.zero		1


	//   ....[65]....
        /*04fc*/ 	.word	0x00002fc0
        /*0500*/ 	.word	0x000000ff
        /*0504*/ 	.word	0x00000000
        /*0508*/ 	.short	0x010a
        /*050a*/ 	.byte	0x04
	.zero		1


	//   ....[66]....
        /*050c*/ 	.word	0x00003050
        /*0510*/ 	.word	0x000000ff
        /*0514*/ 	.word	0x00000000
        /*0518*/ 	.short	0x010a
        /*051a*/ 	.byte	0x04
	.zero		1


	//   ....[67]....
        /*051c*/ 	.word	0x000030e0
        /*0520*/ 	.word	0x000000ff
        /*0524*/ 	.word	0x00000000
        /*0528*/ 	.short	0x010a
        /*052a*/ 	.byte	0x04
	.zero		1


	//   ....[68]....
        /*052c*/ 	.word	0x00003170
        /*0530*/ 	.word	0x000000ff
        /*0534*/ 	.word	0x00000000
        /*0538*/ 	.short	0x010a
        /*053a*/ 	.byte	0x04
	.zero		1


	//   ....[69]....
        /*053c*/ 	.word	0x00003200
        /*0540*/ 	.word	0x000000ff
        /*0544*/ 	.word	0x00000000
        /*0548*/ 	.short	0x010a
        /*054a*/ 	.byte	0x04
	.zero		1


	//   ....[70]....
        /*054c*/ 	.word	0x00003290
        /*0550*/ 	.word	0x000000ff
        /*0554*/ 	.word	0x00000000
        /*0558*/ 	.short	0x010a
        /*055a*/ 	.byte	0x04
	.zero		1


	//   ....[71]....
        /*055c*/ 	.word	0x00003330
        /*0560*/ 	.word	0x00000000
        /*0564*/ 	.word	0x00000000
        /*0568*/ 	.short	0x010a
        /*056a*/ 	.byte	0xff
	.zero		1


	//   ....[72]....
        /*056c*/ 	.word	0x00003460
        /*0570*/ 	.word	0x000000ff
        /*0574*/ 	.word	0x00000148
        /*0578*/ 	.short	0x010a
        /*057a*/ 	.byte	0x2d
	.zero		1


	//   ....[73]....
        /*057c*/ 	.word	0x00003500
        /*0580*/ 	.word	0x000000ff
        /*0584*/ 	.word	0x00000140
        /*0588*/ 	.short	0x010a
        /*058a*/ 	.byte	0x2d
	.zero		1


	//   ....[74]....
        /*058c*/ 	.word	0x000035a0
        /*0590*/ 	.word	0x000000ff
        /*0594*/ 	.word	0x00000000
        /*0598*/ 	.short	0x0101
        /*059a*/ 	.byte	0x06
	.zero		1


	//   ....[75]....
        /*059c*/ 	.word	0x000035e0
        /*05a0*/ 	.word	0x000000ff
        /*05a4*/ 	.word	0x00000148
        /*05a8*/ 	.short	0x0106
        /*05aa*/ 	.byte	0x2d
	.zero		1


	//   ....[76]....
        /*05ac*/ 	.word	0x00003620
        /*05b0*/ 	.word	0x00000000
        /*05b4*/ 	.word	0x00000148
        /*05b8*/ 	.short	0x010a
        /*05ba*/ 	.byte	0xff
	.zero		1


	//   ....[77]....
        /*05bc*/ 	.word	0x00003b40
        /*05c0*/ 	.word	0x000000ff
        /*05c4*/ 	.word	0x00000140
        /*05c8*/ 	.short	0x010a
        /*05ca*/ 	.byte	0x06
	.zero		1


	//   ....[78]....
        /*05cc*/ 	.word	0x00003bf0
        /*05d0*/ 	.word	0x000000ff
        /*05d4*/ 	.word	0x00000000
        /*05d8*/ 	.short	0x0101
        /*05da*/ 	.byte	0x05
	.zero		1


	//   ....[79]....
        /*05dc*/ 	.word	0x00003c00
        /*05e0*/ 	.word	0x000000ff
        /*05e4*/ 	.word	0x00000160
        /*05e8*/ 	.short	0x010a
        /*05ea*/ 	.byte	0x08
	.zero		1


	//   ....[80]....
        /*05ec*/ 	.word	0x00003cc0
        /*05f0*/ 	.word	0x000000ff
        /*05f4*/ 	.word	0x00000000
        /*05f8*/ 	.short	0x010a
        /*05fa*/ 	.byte	0x04
	.zero		1


	//   ....[81]....
        /*05fc*/ 	.word	0x00003d00
        /*0600*/ 	.word	0x000000ff
        /*0604*/ 	.word	0x00000000
        /*0608*/ 	.short	0x010a
        /*060a*/ 	.byte	0x07
	.zero		1


	//   ....[82]....
        /*060c*/ 	.word	0x00003e30
        /*0610*/ 	.word	0x000000ff
        /*0614*/ 	.word	0x00000000
        /*0618*/ 	.short	0x010a
        /*061a*/ 	.byte	0x04
	.zero		1


	//   ....[83]....
        /*061c*/ 	.word	0x00004080
        /*0620*/ 	.word	0x000000ff
        /*0624*/ 	.word	0x00000000
        /*0628*/ 	.short	0x010a
        /*062a*/ 	.byte	0x05
	.zero		1


	//   ....[84]....
        /*062c*/ 	.word	0x00004110
        /*0630*/ 	.word	0x000000ff
        /*0634*/ 	.word	0x00000000
        /*0638*/ 	.short	0x010a
        /*063a*/ 	.byte	0x07
	.zero		1


	//   ....[85]....
        /*063c*/ 	.word	0x00004600
        /*0640*/ 	.word	0x000000ff
        /*0644*/ 	.word	0x00000140
        /*0648*/ 	.short	0x010a
        /*064a*/ 	.byte	0x0f
	.zero		1


	//   ....[86]....
        /*064c*/ 	.word	0x000046a0
        /*0650*/ 	.word	0x000000ff
        /*0654*/ 	.word	0x00000000
        /*0658*/ 	.short	0x0101
        /*065a*/ 	.byte	0x0e
	.zero		1


	//   ....[87]....
        /*065c*/ 	.word	0x000049c0
        /*0660*/ 	.word	0x000000ff
        /*0664*/ 	.word	0x00000138
        /*0668*/ 	.short	0x010a
        /*066a*/ 	.byte	0x0f
	.zero		1


	//   ....[88]....
        /*066c*/ 	.word	0x00004ba0
        /*0670*/ 	.word	0x000000ff
        /*0674*/ 	.word	0x00000120
        /*0678*/ 	.short	0x010a
        /*067a*/ 	.byte	0x0f
	.zero		1


	//   ....[89]....
        /*067c*/ 	.word	0x00004e40
        /*0680*/ 	.word	0x000000ff
        /*0684*/ 	.word	0x00000110
        /*0688*/ 	.short	0x010b
        /*068a*/ 	.byte	0x0f
	.zero		1


	//   ....[90]....
        /*068c*/ 	.word	0x00004e80
        /*0690*/ 	.word	0x000000ff
        /*0694*/ 	.word	0x00000000
        /*0698*/ 	.short	0x0101
        /*069a*/ 	.byte	0x2d
	.zero		1


	//   ....[91]....
        /*069c*/ 	.word	0x00004ec0
        /*06a0*/ 	.word	0x000000ff
        /*06a4*/ 	.word	0x00000128
        /*06a8*/ 	.short	0x010a
        /*06aa*/ 	.byte	0x0f
	.zero		1


	//   ....[92]....
        /*06ac*/ 	.word	0x000050d0
        /*06b0*/ 	.word	0x000000ff
        /*06b4*/ 	.word	0x00000118
        /*06b8*/ 	.short	0x010b
        /*06ba*/ 	.byte	0x0f
	.zero		1


	//   ....[93]....
        /*06bc*/ 	.word	0x000050f0
        /*06c0*/ 	.word	0x000000ff
        /*06c4*/ 	.word	0x00000000
        /*06c8*/ 	.short	0x0101
        /*06ca*/ 	.byte	0x17
	.zero		1


	//   ....[94]....
        /*06cc*/ 	.word	0x00005120
        /*06d0*/ 	.word	0x000000ff
        /*06d4*/ 	.word	0x00000120
        /*06d8*/ 	.short	0x010a
        /*06da*/ 	.byte	0x0f
	.zero		1


	//   ....[95]....
        /*06dc*/ 	.word	0x00005160
        /*06e0*/ 	.word	0x00000000
        /*06e4*/ 	.word	0x00000128
        /*06e8*/ 	.short	0x010a
        /*06ea*/ 	.byte	0xff
	.zero		1


	//   ....[96]....
        /*06ec*/ 	.word	0x000054d0
        /*06f0*/ 	.word	0x000000ff
        /*06f4*/ 	.word	0x00000140
        /*06f8*/ 	.short	0x010a
        /*06fa*/ 	.byte	0x33
	.zero		1


	//   ....[97]....
        /*06fc*/ 	.word	0x000055f0
        /*0700*/ 	.word	0x000000ff
        /*0704*/ 	.word	0x00000000
        /*0708*/ 	.short	0x0101
        /*070a*/ 	.byte	0x04
	.zero		1


	//   ....[98]....
        /*070c*/ 	.word	0x00006080
        /*0710*/ 	.word	0x00000000
        /*0714*/ 	.word	0x00000110
        /*0718*/ 	.short	0x010a
        /*071a*/ 	.byte	0xff
	.zero		1


	//   ....[99]....
        /*071c*/ 	.word	0x00006110
        /*0720*/ 	.word	0x00000078
        /*0724*/ 	.word	0x00000150
        /*0728*/ 	.short	0x010a
        /*072a*/ 	.byte	0xff
	.zero		1


	//   ....[100]....
        /*072c*/ 	.word	0x00006200
        /*0730*/ 	.word	0x00000000
        /*0734*/ 	.word	0x00000110
        /*0738*/ 	.short	0x010a
        /*073a*/ 	.byte	0xff
	.zero		1


	//   ....[101]....
        /*073c*/ 	.word	0x00006310
        /*0740*/ 	.word	0x00000000
        /*0744*/ 	.word	0x00000000
        /*0748*/ 	.short	0x0101
        /*074a*/ 	.byte	0xff
	.zero		1


	//   ....[102]....
        /*074c*/ 	.word	0x00006390
        /*0750*/ 	.word	0x00000078
        /*0754*/ 	.word	0x00000150
        /*0758*/ 	.short	0x010a
        /*075a*/ 	.byte	0xff
	.zero		1


	//   ....[103]....
        /*075c*/ 	.word	0x00006f20
        /*0760*/ 	.word	0x00000002
        /*0764*/ 	.word	0x00000110
        /*0768*/ 	.short	0x010a
        /*076a*/ 	.byte	0xff
	.zero		1


	//   ....[104]....
        /*076c*/ 	.word	0x00006ff0
        /*0770*/ 	.word	0x00000002
        /*0774*/ 	.word	0x00000110
        /*0778*/ 	.short	0x010a
        /*077a*/ 	.byte	0xff
	.zero		1


	//   ....[105]....
        /*077c*/ 	.word	0x00007120
        /*0780*/ 	.word	0x00000002
        /*0784*/ 	.word	0x00000000
        /*0788*/ 	.short	0x0101
        /*078a*/ 	.byte	0xff
	.zero		1


	//   ....[106]....
        /*078c*/ 	.word	0x00007540
        /*0790*/ 	.word	0x000000ff
        /*0794*/ 	.word	0x00000000
        /*0798*/ 	.short	0x0101
        /*079a*/ 	.byte	0x05
	.zero		1


	//   ....[107]....
        /*079c*/ 	.word	0x00007d70
        /*07a0*/ 	.word	0x00000002
        /*07a4*/ 	.word	0x00000088
        /*07a8*/ 	.short	0x010a
        /*07aa*/ 	.byte	0xff
	.zero		1


	//   ....[108]....
        /*07ac*/ 	.word	0x00007dd0
        /*07b0*/ 	.word	0x00000002
        /*07b4*/ 	.word	0x00000088
        /*07b8*/ 	.short	0x010a
        /*07ba*/ 	.byte	0xff
	.zero		1


	//   ....[109]....
        /*07bc*/ 	.word	0x00007e30
        /*07c0*/ 	.word	0x00000002
        /*07c4*/ 	.word	0x00000140
        /*07c8*/ 	.short	0x010a
        /*07ca*/ 	.byte	0xff
	.zero		1


	//   ....[110]....
        /*07cc*/ 	.word	0x00007e90
        /*07d0*/ 	.word	0x00000000
        /*07d4*/ 	.word	0x00000000
        /*07d8*/ 	.short	0x010a
        /*07da*/ 	.byte	0xff
	.zero		1


	//   ....[111]....
        /*07dc*/ 	.word	0x00007ef0
        /*07e0*/ 	.word	0x00000000
        /*07e4*/ 	.word	0x00000000
        /*07e8*/ 	.short	0x010a
        /*07ea*/ 	.byte	0xff
	.zero		1


	//   ....[112]....
        /*07ec*/ 	.word	0x00007f50
        /*07f0*/ 	.word	0x00000000
        /*07f4*/ 	.word	0x00000000
        /*07f8*/ 	.short	0x010a
        /*07fa*/ 	.byte	0xff
	.zero		1


	//   ....[113]....
        /*07fc*/ 	.word	0x00007fb0
        /*0800*/ 	.word	0x00000000
        /*0804*/ 	.word	0x00000000
        /*0808*/ 	.short	0x010a
        /*080a*/ 	.byte	0xff
	.zero		1


	//   ....[114]....
        /*080c*/ 	.word	0x00008010
        /*0810*/ 	.word	0x00000000
        /*0814*/ 	.word	0x00000000
        /*0818*/ 	.short	0x010a
        /*081a*/ 	.byte	0xff
	.zero		1


	//   ....[115]....
        /*081c*/ 	.word	0x00008070
        /*0820*/ 	.word	0x00000000
        /*0824*/ 	.word	0x00000000
        /*0828*/ 	.short	0x010a
        /*082a*/ 	.byte	0xff
	.zero		1


	//   ....[116]....
        /*082c*/ 	.word	0x000080d0
        /*0830*/ 	.word	0x00000000
        /*0834*/ 	.word	0x00000000
        /*0838*/ 	.short	0x010a
        /*083a*/ 	.byte	0xff
	.zero		1


	//   ....[117]....
        /*083c*/ 	.word	0x00008130
        /*0840*/ 	.word	0x00000000
        /*0844*/ 	.word	0x00000000
        /*0848*/ 	.short	0x010a
        /*084a*/ 	.byte	0xff
	.zero		1


	//   ....[118]....
        /*084c*/ 	.word	0x00008190
        /*0850*/ 	.word	0x00000000
        /*0854*/ 	.word	0x00000000
        /*0858*/ 	.short	0x010a
        /*085a*/ 	.byte	0xff
	.zero		1


	//   ....[119]....
        /*085c*/ 	.word	0x000081f0
        /*0860*/ 	.word	0x00000000
        /*0864*/ 	.word	0x00000000
        /*0868*/ 	.short	0x010a
        /*086a*/ 	.byte	0xff
	.zero		1


	//   ....[120]....
        /*086c*/ 	.word	0x00008250
        /*0870*/ 	.word	0x00000000
        /*0874*/ 	.word	0x00000000
        /*0878*/ 	.short	0x010a
        /*087a*/ 	.byte	0xff
	.zero		1


	//   ....[121]....
        /*087c*/ 	.word	0x000082b0
        /*0880*/ 	.word	0x00000000
        /*0884*/ 	.word	0x00000000
        /*0888*/ 	.short	0x010a
        /*088a*/ 	.byte	0xff
	.zero		1


	//   ....[122]....
        /*088c*/ 	.word	0x00008310
        /*0890*/ 	.word	0x00000000
        /*0894*/ 	.word	0x00000000
        /*0898*/ 	.short	0x010a
        /*089a*/ 	.byte	0xff
	.zero		1


	//   ....[123]....
        /*089c*/ 	.word	0x00008370
        /*08a0*/ 	.word	0x00000000
        /*08a4*/ 	.word	0x00000000
        /*08a8*/ 	.short	0x010a
        /*08aa*/ 	.byte	0xff
	.zero		1


	//   ....[124]....
        /*08ac*/ 	.word	0x000083d0
        /*08b0*/ 	.word	0x00000000
        /*08b4*/ 	.word	0x00000000
        /*08b8*/ 	.short	0x010a
        /*08ba*/ 	.byte	0xff
	.zero		1


	//   ....[125]....
        /*08bc*/ 	.word	0x00008430
        /*08c0*/ 	.word	0x00000000
        /*08c4*/ 	.word	0x00000000
        /*08c8*/ 	.short	0x010a
        /*08ca*/ 	.byte	0xff
	.zero		1


	//   ....[126]....
        /*08cc*/ 	.word	0x00008490
        /*08d0*/ 	.word	0x00000004
        /*08d4*/ 	.word	0x00000148
        /*08d8*/ 	.short	0x010a
        /*08da*/ 	.byte	0xff
	.zero		1


	//   ....[127]....
        /*08dc*/ 	.word	0x000084f0
        /*08e0*/ 	.word	0x00000004
        /*08e4*/ 	.word	0x00000140
        /*08e8*/ 	.short	0x010a
        /*08ea*/ 	.byte	0xff
	.zero		1


	//   ....[128]....
        /*08ec*/ 	.word	0x00008550
        /*08f0*/ 	.word	0x00000000
        /*08f4*/ 	.word	0x00000140
        /*08f8*/ 	.short	0x010a
        /*08fa*/ 	.byte	0xff
	.zero		1


	//   ....[129]....
        /*08fc*/ 	.word	0x000085b0
        /*0900*/ 	.word	0x00000004
        /*0904*/ 	.word	0x00000160
        /*0908*/ 	.short	0x010a
        /*090a*/ 	.byte	0xff
	.zero		1


	//   ....[130]....
        /*090c*/ 	.word	0x00008610
        /*0910*/ 	.word	0x00000000
        /*0914*/ 	.word	0x00000000
        /*0918*/ 	.short	0x010a
        /*091a*/ 	.byte	0xff
	.zero		1


	//   ....[131]....
        /*091c*/ 	.word	0x00008670
        /*0920*/ 	.word	0x00000000
        /*0924*/ 	.word	0x00000000
        /*0928*/ 	.short	0x010a
        /*092a*/ 	.byte	0xff
	.zero		1


	//   ....[132]....
        /*092c*/ 	.word	0x000086d0
        /*0930*/ 	.word	0x00000000
        /*0934*/ 	.word	0x00000000
        /*0938*/ 	.short	0x010a
        /*093a*/ 	.byte	0xff
	.zero		1


	//   ....[133]....
        /*093c*/ 	.word	0x00008730
        /*0940*/ 	.word	0x00000000
        /*0944*/ 	.word	0x00000140
        /*0948*/ 	.short	0x010a
        /*094a*/ 	.byte	0xff
	.zero		1


	//   ....[134]....
        /*094c*/ 	.word	0x00008790
        /*0950*/ 	.word	0x00000000
        /*0954*/ 	.word	0x00000138
        /*0958*/ 	.short	0x010a
        /*095a*/ 	.byte	0xff
	.zero		1


	//   ....[135]....
        /*095c*/ 	.word	0x000087f0
        /*0960*/ 	.word	0x00000000
        /*0964*/ 	.word	0x00000120
        /*0968*/ 	.short	0x010a
        /*096a*/ 	.byte	0xff
	.zero		1


	//   ....[136]....
        /*096c*/ 	.word	0x00008850
        /*0970*/ 	.word	0x00000000
        /*0974*/ 	.word	0x00000128
        /*0978*/ 	.short	0x010a
        /*097a*/ 	.byte	0xff
	.zero		1


	//   ....[137]....
        /*097c*/ 	.word	0x000088b0
        /*0980*/ 	.word	0x00000000
        /*0984*/ 	.word	0x00000120
        /*0988*/ 	.short	0x010a
        /*098a*/ 	.byte	0xff
	.zero		1


	//   ....[138]....
        /*098c*/ 	.word	0x00008910
        /*0990*/ 	.word	0x00000000
        /*0994*/ 	.word	0x00000140
        /*0998*/ 	.short	0x010a
        /*099a*/ 	.byte	0xff
	.zero		1


	//   ....[139]....
        /*099c*/ 	.word	0x00008960
        /*09a0*/ 	.word	0x00000000
        /*09a4*/ 	.word	0x00000110
        /*09a8*/ 	.short	0x010a
        /*09aa*/ 	.byte	0xff
	.zero		1


	//   ....[140]....
        /*09ac*/ 	.word	0x000089b0
        /*09b0*/ 	.word	0x00000078
        /*09b4*/ 	.word	0x00000150
        /*09b8*/ 	.short	0x010a
        /*09ba*/ 	.byte	0xff
	.zero		1


	//   ....[141]....
        /*09bc*/ 	.word	0x00008a00
        /*09c0*/ 	.word	0x00000002
        /*09c4*/ 	.word	0x00000110
        /*09c8*/ 	.short	0x010a
        /*09ca*/ 	.byte	0xff
	.zero		1


	//----- nvinfo : EIATTR_NUM_MBARRIERS
	.align		4
.L_47:
        /*09cc*/ 	.byte	0x03, 0x38
        /*09ce*/ 	.short	0x002e


	//----- nvinfo : EIATTR_EXIT_INSTR_OFFSETS
	.align		4
        /*09d0*/ 	.byte	0x04, 0x1c
        /*09d2*/ 	.short	(.L_49 - .L_48)


	//   ....[0]....
.L_48:
        /*09d4*/ 	.word	0x00003360


	//   ....[1]....
        /*09d8*/ 	.word	0x000035f0


	//   ....[2]....
        /*09dc*/ 	.word	0x00003650


	//   ....[3]....
        /*09e0*/ 	.word	0x00004380


	//   ....[4]....
        /*09e4*/ 	.word	0x00005190


	//   ....[5]....
        /*09e8*/ 	.word	0x000051d0


	//   ....[6]....
        /*09ec*/ 	.word	0x00007d50


	//----- nvinfo : EIATTR_MAX_THREADS
	.align		4
.L_49:
        /*09f0*/ 	.byte	0x04, 0x05
        /*09f2*/ 	.short	(.L_51 - .L_50)
.L_50:
        /*09f4*/ 	.word	0x00000100
        /*09f8*/ 	.word	0x00000001
        /*09fc*/ 	.word	0x00000001


	//----- nvinfo : EIATTR_CRS_STACK_SIZE
	.align		4
.L_51:
        /*0a00*/ 	.byte	0x04, 0x1e
        /*0a02*/ 	.short	(.L_53 - .L_52)
.L_52:
        /*0a04*/ 	.word	0x00000000


	//----- nvinfo : EIATTR_CBANK_PARAM_SIZE
	.align		4
.L_53:
        /*0a08*/ 	.byte	0x03, 0x19
        /*0a0a*/ 	.short	0x0800


	//----- nvinfo : EIATTR_PARAM_CBANK
	.align		4
        /*0a0c*/ 	.byte	0x04, 0x0a
        /*0a0e*/ 	.short	(.L_55 - .L_54)
	.align		4
.L_54:
        /*0a10*/ 	.word	index@(.nv.constant0._ZN7cutlass13device_kernelINS_4conv6kernel13ConvUniversalINS1_16ConvProblemShapeILNS1_8OperatorE1ELi2EEENS1_10collective14CollectiveConvINS1_47MainloopSm100TmaUmmaWarpSpecializedImplicitGemmILS5_1ELi17ELi2ELi1ELi2EN4cute5tupleIJNSA_1CILi2EEENSC_ILi1EEESE_EEEEENSB_IJNSC_ILi64EEENSC_ILi128EEENSB_IJSH_EEEEEENS_12float_e4m3_tESL_NSA_8TiledMMAINSA_8MMA_AtomIJNSA_10MMA_TraitsINSA_19SM100_MMA_F8F6F4_SSEJSL_SL_fSH_SI_NSA_17integral_constantINSA_4UMMA5MajorELSS_0EEENSQ_ISS_LSS_1EEENSQ_INSR_7ScaleInELSV_0EEESW_EEEEEENSA_6LayoutINSB_IJSE_SE_SE_EEENSB_IJNSC_ILi0EEES11_S11_EEEEENSB_IJNSA_10UnderscoreES14_S14_EEEEENS7_6detail27Sm100ImplicitGemmTileTraitsINSA_20SM90_TMA_LOAD_IM2COLENSA_14ComposedLayoutINSA_7SwizzleILi2ELi4ELi3EEENSA_18smem_ptr_flag_bitsILi8EEENSZ_INSB_IJNSC_ILi8EEESH_EEENSB_IJSH_SE_EEEEEEEvEENS18_INSA_23SM90_TMA_LOAD_MULTICASTENS1A_INS1B_ILi3ELi4ELi3EEES1E_NSZ_INSB_IJSI_S1F_EEENSB_IJSE_SI_EEEEEEEvEEEENS_8epilogue10collective18CollectiveEpilogueINS1T_23Sm100TmaWarpSpecializedILi2ELi2ELi32ELb0ELb0EEEJSK_NSB_IJNSZ_ISH_SE_EES1Y_EEESL_NSB_IJNSB_IJlllEEESE_S11_EEESL_S21_NS1T_6fusion15FusionCallbacksIS1X_NS22_17LinearCombinationISL_fSL_fLNS_15FloatRoundStyleE2EEESK_S1Z_JEEENSA_5SM1004TMEM4LOAD26SM100_TMEM_LOAD_16dp32b32xES19_S1J_NSA_39AutoVectorizingCopyWithAssumedAlignmentILi128EEENSA_21SM90_TMA_STORE_IM2COLES1J_S2D_S2D_EEEvvEEEEvNT_6ParamsE)
        /*0a14*/ 	.short	0x0380
        /*0a16*/ 	.short	0x0800


	//----- nvinfo : EIATTR_SW_WAR
	.align		4
.L_55:
        /*0a18*/ 	.byte	0x04, 0x36
        /*0a1a*/ 	.short	(.L_57 - .L_56)
.L_56:
        /*0a1c*/ 	.word	0x00000008
.L_57:


//--------------------- .nv.callgraph             --------------------------
	.section	.nv.callgraph,"",@"SHT_CUDA_CALLGRAPH"
	.align	4
	.sectionentsize	8
	.align		4
        /*0000*/ 	.word	0x00000000
	.align		4
        /*0004*/ 	.word	0xffffffff
	.align		4
        /*0008*/ 	.word	index@(_ZN7cutlass13device_kernelINS_4conv6kernel13ConvUniversalINS1_16ConvProblemShapeILNS1_8OperatorE1ELi2EEENS1_10collective14CollectiveConvINS1_47MainloopSm100TmaUmmaWarpSpecializedImplicitGemmILS5_1ELi17ELi2ELi1ELi2EN4cute5tupleIJNSA_1CILi2EEENSC_ILi1EEESE_EEEEENSB_IJNSC_ILi64EEENSC_ILi128EEENSB_IJSH_EEEEEENS_12float_e4m3_tESL_NSA_8TiledMMAINSA_8MMA_AtomIJNSA_10MMA_TraitsINSA_19SM100_MMA_F8F6F4_SSEJSL_SL_fSH_SI_NSA_17integral_constantINSA_4UMMA5MajorELSS_0EEENSQ_ISS_LSS_1EEENSQ_INSR_7ScaleInELSV_0EEESW_EEEEEENSA_6LayoutINSB_IJSE_SE_SE_EEENSB_IJNSC_ILi0EEES11_S11_EEEEENSB_IJNSA_10UnderscoreES14_S14_EEEEENS7_6detail27Sm100ImplicitGemmTileTraitsINSA_20SM90_TMA_LOAD_IM2COLENSA_14ComposedLayoutINSA_7SwizzleILi2ELi4ELi3EEENSA_18smem_ptr_flag_bitsILi8EEENSZ_INSB_IJNSC_ILi8EEESH_EEENSB_IJSH_SE_EEEEEEEvEENS18_INSA_23SM90_TMA_LOAD_MULTICASTENS1A_INS1B_ILi3ELi4ELi3EEES1E_NSZ_INSB_IJSI_S1F_EEENSB_IJSE_SI_EEEEEEEvEEEENS_8epilogue10collective18CollectiveEpilogueINS1T_23Sm100TmaWarpSpecializedILi2ELi2ELi32ELb0ELb0EEEJSK_NSB_IJNSZ_ISH_SE_EES1Y_EEESL_NSB_IJNSB_IJlllEEESE_S11_EEESL_S21_NS1T_6fusion15FusionCallbacksIS1X_NS22_17LinearCombinationISL_fSL_fLNS_15FloatRoundStyleE2EEESK_S1Z_JEEENSA_5SM1004TMEM4LOAD26SM100_TMEM_LOAD_16dp32b32xES19_S1J_NSA_39AutoVectorizingCopyWithAssumedAlignmentILi128EEENSA_21SM90_TMA_STORE_IM2COLES1J_S2D_S2D_EEEvvEEEEvNT_6ParamsE)
	.align		4
        /*000c*/ 	.word	index@(__assertfail)
	.align		4
        /*0010*/ 	.word	0x00000000
	.align		4
        /*0014*/ 	.word	0xfffffffe
	.align		4
        /*0018*/ 	.word	0x00000000
	.align		4
        /*001c*/ 	.word	0xfffffffd
	.align		4
        /*0020*/ 	.word	0x00000000
	.align		4
        /*0024*/ 	.word	0xfffffffc


//--------------------- .nv.constant4             --------------------------
	.section	.nv.constant4,"a",@progbits
	.align	8
	.align		8
.nv.constant4:
        /*0000*/ 	.dword	__assertfail
	.align		8
        /*0008*/ 	.dword	__unnamed_1
	.align		8
        /*0010*/ 	.dword	__unnamed_2
	.align		8
        /*0018*/ 	.dword	_ZN39_INTERNAL_9932a090_4_k_cu_6f6f0149_41794cuda3std3__45__cpo5beginE
	.align		8
        /*0020*/ 	.dword	_ZN39_INTERNAL_9932a090_4_k_cu_6f6f0149_41794cuda3std3__45__cpo3endE
	.align		8
        /*0028*/ 	.dword	_ZN39_INTERNAL_9932a090_4_k_cu_6f6f0149_41794cuda3std3__45__cpo6cbeginE
	.align		8
        /*0030*/ 	.dword	_ZN39_INTERNAL_9932a090_4_k_cu_6f6f0149_41794cuda3std3__45__cpo4cendE
	.align		8
        /*0038*/ 	.dword	_ZN39_INTERNAL_9932a090_4_k_cu_6f6f0149_41794cuda3std3__441_GLOBAL__N__9932a090_4_k_cu_6f6f0149_41796ignoreE
	.align		8
        /*0040*/ 	.dword	_ZN39_INTERNAL_9932a090_4_k_cu_6f6f0149_41794cuda3std3__419piecewise_constructE
	.align		8
        /*0048*/ 	.dword	_ZN39_INTERNAL_9932a090_4_k_cu_6f6f0149_41794cuda3std3__48in_placeE
	.align		8
        /*0050*/ 	.dword	_ZN39_INTERNAL_9932a090_4_k_cu_6f6f0149_41794cuda3std6ranges3__45__cpo4swapE
	.align		8
        /*0058*/ 	.dword	_ZN39_INTERNAL_9932a090_4_k_cu_6f6f0149_41794cuda3std6ranges3__45__cpo9iter_moveE
	.align		8
        /*0060*/ 	.dword	_ZN39_INTERNAL_9932a090_4_k_cu_6f6f0149_41794cute7productE
	.align		8
        /*0068*/ 	.dword	_ZN39_INTERNAL_9932a090_4_k_cu_6f6f0149_41794cute1_E
	.align		8
        /*0070*/ 	.dword	$str$27
	.align		8
        /*0078*/ 	.dword	$str$28
	.align		8
        /*0080*/ 	.dword	$str$29
	.align		8
        /*0088*/ 	.dword	$str$30


//--------------------- .text._ZN7cutlass13device_kernelINS_4conv6kernel13ConvUniversalINS1_16ConvProblemShapeILNS1_8OperatorE1ELi2EEENS1_10collective14CollectiveConvINS1_47MainloopSm100TmaUmmaWarpSpecializedImplicitGemmILS5_1ELi17ELi2ELi1ELi2EN4cute5tupleIJNSA_1CILi2EEENSC_ILi1EEESE_EEEEENSB_IJNSC_ILi64EEENSC_ILi128EEENSB_IJSH_EEEEEENS_12float_e4m3_tESL_NSA_8TiledMMAINSA_8MMA_AtomIJNSA_10MMA_TraitsINSA_19SM100_MMA_F8F6F4_SSEJSL_SL_fSH_SI_NSA_17integral_constantINSA_4UMMA5MajorELSS_0EEENSQ_ISS_LSS_1EEENSQ_INSR_7ScaleInELSV_0EEESW_EEEEEENSA_6LayoutINSB_IJSE_SE_SE_EEENSB_IJNSC_ILi0EEES11_S11_EEEEENSB_IJNSA_10UnderscoreES14_S14_EEEEENS7_6detail27Sm100ImplicitGemmTileTraitsINSA_20SM90_TMA_LOAD_IM2COLENSA_14ComposedLayoutINSA_7SwizzleILi2ELi4ELi3EEENSA_18smem_ptr_flag_bitsILi8EEENSZ_INSB_IJNSC_ILi8EEESH_EEENSB_IJSH_SE_EEEEEEEvEENS18_INSA_23SM90_TMA_LOAD_MULTICASTENS1A_INS1B_ILi3ELi4ELi3EEES1E_NSZ_INSB_IJSI_S1F_EEENSB_IJSE_SI_EEEEEEEvEEEENS_8epilogue10collective18CollectiveEpilogueINS1T_23Sm100TmaWarpSpecializedILi2ELi2ELi32ELb0ELb0EEEJSK_NSB_IJNSZ_ISH_SE_EES1Y_EEESL_NSB_IJNSB_IJlllEEESE_S11_EEESL_S21_NS1T_6fusion15FusionCallbacksIS1X_NS22_17LinearCombinationISL_fSL_fLNS_15FloatRoundStyleE2EEESK_S1Z_JEEENSA_5SM1004TMEM4LOAD26SM100_TMEM_LOAD_16dp32b32xES19_S1J_NSA_39AutoVectorizingCopyWithAssumedAlignmentILi128EEENSA_21SM90_TMA_STORE_IM2COLES1J_S2D_S2D_EEEvvEEEEvNT_6ParamsE --------------------------
	.section	.text._ZN7cutlass13device_kernelINS_4conv6kernel13ConvUniversalINS1_16ConvProblemShapeILNS1_8OperatorE1ELi2EEENS1_10collective14CollectiveConvINS1_47MainloopSm100TmaUmmaWarpSpecializedImplicitGemmILS5_1ELi17ELi2ELi1ELi2EN4cute5tupleIJNSA_1CILi2EEENSC_ILi1EEESE_EEEEENSB_IJNSC_ILi64EEENSC_ILi128EEENSB_IJSH_EEEEEENS_12float_e4m3_tESL_NSA_8TiledMMAINSA_8MMA_AtomIJNSA_10MMA_TraitsINSA_19SM100_MMA_F8F6F4_SSEJSL_SL_fSH_SI_NSA_17integral_constantINSA_4UMMA5MajorELSS_0EEENSQ_ISS_LSS_1EEENSQ_INSR_7ScaleInELSV_0EEESW_EEEEEENSA_6LayoutINSB_IJSE_SE_SE_EEENSB_IJNSC_ILi0EEES11_S11_EEEEENSB_IJNSA_10UnderscoreES14_S14_EEEEENS7_6detail27Sm100ImplicitGemmTileTraitsINSA_20SM90_TMA_LOAD_IM2COLENSA_14ComposedLayoutINSA_7SwizzleILi2ELi4ELi3EEENSA_18smem_ptr_flag_bitsILi8EEENSZ_INSB_IJNSC_ILi8EEESH_EEENSB_IJSH_SE_EEEEEEEvEENS18_INSA_23SM90_TMA_LOAD_MULTICASTENS1A_INS1B_ILi3ELi4ELi3EEES1E_NSZ_INSB_IJSI_S1F_EEENSB_IJSE_SI_EEEEEEEvEEEENS_8epilogue10collective18CollectiveEpilogueINS1T_23Sm100TmaWarpSpecializedILi2ELi2ELi32ELb0ELb0EEEJSK_NSB_IJNSZ_ISH_SE_EES1Y_EEESL_NSB_IJNSB_IJlllEEESE_S11_EEESL_S21_NS1T_6fusion15FusionCallbacksIS1X_NS22_17LinearCombinationISL_fSL_fLNS_15FloatRoundStyleE2EEESK_S1Z_JEEENSA_5SM1004TMEM4LOAD26SM100_TMEM_LOAD_16dp32b32xES19_S1J_NSA_39AutoVectorizingCopyWithAssumedAlignmentILi128EEENSA_21SM90_TMA_STORE_IM2COLES1J_S2D_S2D_EEEvvEEEEvNT_6ParamsE,"ax",@progbits
	.align	128
.text._ZN7cutlass13device_kernelINS_4conv6kernel13ConvUniversalINS1_16ConvProblemShapeILNS1_8OperatorE1ELi2EEENS1_10collective14CollectiveConvINS1_47MainloopSm100TmaUmmaWarpSpecializedImplicitGemmILS5_1ELi17ELi2ELi1ELi2EN4cute5tupleIJNSA_1CILi2EEENSC_ILi1EEESE_EEEEENSB_IJNSC_ILi64EEENSC_ILi128EEENSB_IJSH_EEEEEENS_12float_e4m3_tESL_NSA_8TiledMMAINSA_8MMA_AtomIJNSA_10MMA_TraitsINSA_19SM100_MMA_F8F6F4_SSEJSL_SL_fSH_SI_NSA_17integral_constantINSA_4UMMA5MajorELSS_0EEENSQ_ISS_LSS_1EEENSQ_INSR_7ScaleInELSV_0EEESW_EEEEEENSA_6LayoutINSB_IJSE_SE_SE_EEENSB_IJNSC_ILi0EEES11_S11_EEEEENSB_IJNSA_10UnderscoreES14_S14_EEEEENS7_6detail27Sm100ImplicitGemmTileTraitsINSA_20SM90_TMA_LOAD_IM2COLENSA_14ComposedLayoutINSA_7SwizzleILi2ELi4ELi3EEENSA_18smem_ptr_flag_bitsILi8EEENSZ_INSB_IJNSC_ILi8EEESH_EEENSB_IJSH_SE_EEEEEEEvEENS18_INSA_23SM90_TMA_LOAD_MULTICASTENS1A_INS1B_ILi3ELi4ELi3EEES1E_NSZ_INSB_IJSI_S1F_EEENSB_IJSE_SI_EEEEEEEvEEEENS_8epilogue10collective18CollectiveEpilogueINS1T_23Sm100TmaWarpSpecializedILi2ELi2ELi32ELb0ELb0EEEJSK_NSB_IJNSZ_ISH_SE_EES1Y_EEESL_NSB_IJNSB_IJlllEEESE_S11_EEESL_S21_NS1T_6fusion15FusionCallbacksIS1X_NS22_17LinearCombinationISL_fSL_fLNS_15FloatRoundStyleE2EEESK_S1Z_JEEENSA_5SM1004TMEM4LOAD26SM100_TMEM_LOAD_16dp32b32xES19_S1J_NSA_39AutoVectorizingCopyWithAssumedAlignmentILi128EEENSA_21SM90_TMA_STORE_IM2COLES1J_S2D_S2D_EEEvvEEEEvNT_6ParamsE:
        .type           _ZN7cutlass13device_kernelINS_4conv6kernel13ConvUniversalINS1_16ConvProblemShapeILNS1_8OperatorE1ELi2EEENS1_10collective14CollectiveConvINS1_47MainloopSm100TmaUmmaWarpSpecializedImplicitGemmILS5_1ELi17ELi2ELi1ELi2EN4cute5tupleIJNSA_1CILi2EEENSC_ILi1EEESE_EEEEENSB_IJNSC_ILi64EEENSC_ILi128EEENSB_IJSH_EEEEEENS_12float_e4m3_tESL_NSA_8TiledMMAINSA_8MMA_AtomIJNSA_10MMA_TraitsINSA_19SM100_MMA_F8F6F4_SSEJSL_SL_fSH_SI_NSA_17integral_constantINSA_4UMMA5MajorELSS_0EEENSQ_ISS_LSS_1EEENSQ_INSR_7ScaleInELSV_0EEESW_EEEEEENSA_6LayoutINSB_IJSE_SE_SE_EEENSB_IJNSC_ILi0EEES11_S11_EEEEENSB_IJNSA_10UnderscoreES14_S14_EEEEENS7_6detail27Sm100ImplicitGemmTileTraitsINSA_20SM90_TMA_LOAD_IM2COLENSA_14ComposedLayoutINSA_7SwizzleILi2ELi4ELi3EEENSA_18smem_ptr_flag_bitsILi8EEENSZ_INSB_IJNSC_ILi8EEESH_EEENSB_IJSH_SE_EEEEEEEvEENS18_INSA_23SM90_TMA_LOAD_MULTICASTENS1A_INS1B_ILi3ELi4ELi3EEES1E_NSZ_INSB_IJSI_S1F_EEENSB_IJSE_SI_EEEEEEEvEEEENS_8epilogue10collective18CollectiveEpilogueINS1T_23Sm100TmaWarpSpecializedILi2ELi2ELi32ELb0ELb0EEEJSK_NSB_IJNSZ_ISH_SE_EES1Y_EEESL_NSB_IJNSB_IJlllEEESE_S11_EEESL_S21_NS1T_6fusion15FusionCallbacksIS1X_NS22_17LinearCombinationISL_fSL_fLNS_15FloatRoundStyleE2EEESK_S1Z_JEEENSA_5SM1004TMEM4LOAD26SM100_TMEM_LOAD_16dp32b32xES19_S1J_NSA_39AutoVectorizingCopyWithAssumedAlignmentILi128EEENSA_21SM90_TMA_STORE_IM2COLES1J_S2D_S2D_EEEvvEEEEvNT_6ParamsE,@function
        .size           _ZN7cutlass13device_kernelINS_4conv6kernel13ConvUniversalINS1_16ConvProblemShapeILNS1_8OperatorE1ELi2EEENS1_10collective14CollectiveConvINS1_47MainloopSm100TmaUmmaWarpSpecializedImplicitGemmILS5_1ELi17ELi2ELi1ELi2EN4cute5tupleIJNSA_1CILi2EEENSC_ILi1EEESE_EEEEENSB_IJNSC_ILi64EEENSC_ILi128EEENSB_IJSH_EEEEEENS_12float_e4m3_tESL_NSA_8TiledMMAINSA_8MMA_AtomIJNSA_10MMA_TraitsINSA_19SM100_MMA_F8F6F4_SSEJSL_SL_fSH_SI_NSA_17integral_constantINSA_4UMMA5MajorELSS_0EEENSQ_ISS_LSS_1EEENSQ_INSR_7ScaleInELSV_0EEESW_EEEEEENSA_6LayoutINSB_IJSE_SE_SE_EEENSB_IJNSC_ILi0EEES11_S11_EEEEENSB_IJNSA_10UnderscoreES14_S14_EEEEENS7_6detail27Sm100ImplicitGemmTileTraitsINSA_20SM90_TMA_LOAD_IM2COLENSA_14ComposedLayoutINSA_7SwizzleILi2ELi4ELi3EEENSA_18smem_ptr_flag_bitsILi8EEENSZ_INSB_IJNSC_ILi8EEESH_EEENSB_IJSH_SE_EEEEEEEvEENS18_INSA_23SM90_TMA_LOAD_MULTICASTENS1A_INS1B_ILi3ELi4ELi3EEES1E_NSZ_INSB_IJSI_S1F_EEENSB_IJSE_SI_EEEEEEEvEEEENS_8epilogue10collective18CollectiveEpilogueINS1T_23Sm100TmaWarpSpecializedILi2ELi2ELi32ELb0ELb0EEEJSK_NSB_IJNSZ_ISH_SE_EES1Y_EEESL_NSB_IJNSB_IJlllEEESE_S11_EEESL_S21_NS1T_6fusion15FusionCallbacksIS1X_NS22_17LinearCombinationISL_fSL_fLNS_15FloatRoundStyleE2EEESK_S1Z_JEEENSA_5SM1004TMEM4LOAD26SM100_TMEM_LOAD_16dp32b32xES19_S1J_NSA_39AutoVectorizingCopyWithAssumedAlignmentILi128EEENSA_21SM90_TMA_STORE_IM2COLES1J_S2D_S2D_EEEvvEEEEvNT_6ParamsE,(.L_x_180 - _ZN7cutlass13device_kernelINS_4conv6kernel13ConvUniversalINS1_16ConvProblemShapeILNS1_8OperatorE1ELi2EEENS1_10collective14CollectiveConvINS1_47MainloopSm100TmaUmmaWarpSpecializedImplicitGemmILS5_1ELi17ELi2ELi1ELi2EN4cute5tupleIJNSA_1CILi2EEENSC_ILi1EEESE_EEEEENSB_IJNSC_ILi64EEENSC_ILi128EEENSB_IJSH_EEEEEENS_12float_e4m3_tESL_NSA_8TiledMMAINSA_8MMA_AtomIJNSA_10MMA_TraitsINSA_19SM100_MMA_F8F6F4_SSEJSL_SL_fSH_SI_NSA_17integral_constantINSA_4UMMA5MajorELSS_0EEENSQ_ISS_LSS_1EEENSQ_INSR_7ScaleInELSV_0EEESW_EEEEEENSA_6LayoutINSB_IJSE_SE_SE_EEENSB_IJNSC_ILi0EEES11_S11_EEEEENSB_IJNSA_10UnderscoreES14_S14_EEEEENS7_6detail27Sm100ImplicitGemmTileTraitsINSA_20SM90_TMA_LOAD_IM2COLENSA_14ComposedLayoutINSA_7SwizzleILi2ELi4ELi3EEENSA_18smem_ptr_flag_bitsILi8EEENSZ_INSB_IJNSC_ILi8EEESH_EEENSB_IJSH_SE_EEEEEEEvEENS18_INSA_23SM90_TMA_LOAD_MULTICASTENS1A_INS1B_ILi3ELi4ELi3EEES1E_NSZ_INSB_IJSI_S1F_EEENSB_IJSE_SI_EEEEEEEvEEEENS_8epilogue10collective18CollectiveEpilogueINS1T_23Sm100TmaWarpSpecializedILi2ELi2ELi32ELb0ELb0EEEJSK_NSB_IJNSZ_ISH_SE_EES1Y_EEESL_NSB_IJNSB_IJlllEEESE_S11_EEESL_S21_NS1T_6fusion15FusionCallbacksIS1X_NS22_17LinearCombinationISL_fSL_fLNS_15FloatRoundStyleE2EEESK_S1Z_JEEENSA_5SM1004TMEM4LOAD26SM100_TMEM_LOAD_16dp32b32xES19_S1J_NSA_39AutoVectorizingCopyWithAssumedAlignmentILi128EEENSA_21SM90_TMA_STORE_IM2COLES1J_S2D_S2D_EEEvvEEEEvNT_6ParamsE)
        .other          _ZN7cutlass13device_kernelINS_4conv6kernel13ConvUniversalINS1_16ConvProblemShapeILNS1_8OperatorE1ELi2EEENS1_10collective14CollectiveConvINS1_47MainloopSm100TmaUmmaWarpSpecializedImplicitGemmILS5_1ELi17ELi2ELi1ELi2EN4cute5tupleIJNSA_1CILi2EEENSC_ILi1EEESE_EEEEENSB_IJNSC_ILi64EEENSC_ILi128EEENSB_IJSH_EEEEEENS_12float_e4m3_tESL_NSA_8TiledMMAINSA_8MMA_AtomIJNSA_10MMA_TraitsINSA_19SM100_MMA_F8F6F4_SSEJSL_SL_fSH_SI_NSA_17integral_constantINSA_4UMMA5MajorELSS_0EEENSQ_ISS_LSS_1EEENSQ_INSR_7ScaleInELSV_0EEESW_EEEEEENSA_6LayoutINSB_IJSE_SE_SE_EEENSB_IJNSC_ILi0EEES11_S11_EEEEENSB_IJNSA_10UnderscoreES14_S14_EEEEENS7_6detail27Sm100ImplicitGemmTileTraitsINSA_20SM90_TMA_LOAD_IM2COLENSA_14ComposedLayoutINSA_7SwizzleILi2ELi4ELi3EEENSA_18smem_ptr_flag_bitsILi8EEENSZ_INSB_IJNSC_ILi8EEESH_EEENSB_IJSH_SE_EEEEEEEvEENS18_INSA_23SM90_TMA_LOAD_MULTICASTENS1A_INS1B_ILi3ELi4ELi3EEES1E_NSZ_INSB_IJSI_S1F_EEENSB_IJSE_SI_EEEEEEEvEEEENS_8epilogue10collective18CollectiveEpilogueINS1T_23Sm100TmaWarpSpecializedILi2ELi2ELi32ELb0ELb0EEEJSK_NSB_IJNSZ_ISH_SE_EES1Y_EEESL_NSB_IJNSB_IJlllEEESE_S11_EEESL_S21_NS1T_6fusion15FusionCallbacksIS1X_NS22_17LinearCombinationISL_fSL_fLNS_15FloatRoundStyleE2EEESK_S1Z_JEEENSA_5SM1004TMEM4LOAD26SM100_TMEM_LOAD_16dp32b32xES19_S1J_NSA_39AutoVectorizingCopyWithAssumedAlignmentILi128EEENSA_21SM90_TMA_STORE_IM2COLES1J_S2D_S2D_EEEvvEEEEvNT_6ParamsE,@"STO_CUDA_ENTRY STV_DEFAULT"
_ZN7cutlass13device_kernelINS_4conv6kernel13ConvUniversalINS1_16ConvProblemShapeILNS1_8OperatorE1ELi2EEENS1_10collective14CollectiveConvINS1_47MainloopSm100TmaUmmaWarpSpecializedImplicitGemmILS5_1ELi17ELi2ELi1ELi2EN4cute5tupleIJNSA_1CILi2EEENSC_ILi1EEESE_EEEEENSB_IJNSC_ILi64EEENSC_ILi128EEENSB_IJSH_EEEEEENS_12float_e4m3_tESL_NSA_8TiledMMAINSA_8MMA_AtomIJNSA_10MMA_TraitsINSA_19SM100_MMA_F8F6F4_SSEJSL_SL_fSH_SI_NSA_17integral_constantINSA_4UMMA5MajorELSS_0EEENSQ_ISS_LSS_1EEENSQ_INSR_7ScaleInELSV_0EEESW_EEEEEENSA_6LayoutINSB_IJSE_SE_SE_EEENSB_IJNSC_ILi0EEES11_S11_EEEEENSB_IJNSA_10UnderscoreES14_S14_EEEEENS7_6detail27Sm100ImplicitGemmTileTraitsINSA_20SM90_TMA_LOAD_IM2COLENSA_14ComposedLayoutINSA_7SwizzleILi2ELi4ELi3EEENSA_18smem_ptr_flag_bitsILi8EEENSZ_INSB_IJNSC_ILi8EEESH_EEENSB_IJSH_SE_EEEEEEEvEENS18_INSA_23SM90_TMA_LOAD_MULTICASTENS1A_INS1B_ILi3ELi4ELi3EEES1E_NSZ_INSB_IJSI_S1F_EEENSB_IJSE_SI_EEEEEEEvEEEENS_8epilogue10collective18CollectiveEpilogueINS1T_23Sm100TmaWarpSpecializedILi2ELi2ELi32ELb0ELb0EEEJSK_NSB_IJNSZ_ISH_SE_EES1Y_EEESL_NSB_IJNSB_IJlllEEESE_S11_EEESL_S21_NS1T_6fusion15FusionCallbacksIS1X_NS22_17LinearCombinationISL_fSL_fLNS_15FloatRoundStyleE2EEESK_S1Z_JEEENSA_5SM1004TMEM4LOAD26SM100_TMEM_LOAD_16dp32b32xES19_S1J_NSA_39AutoVectorizingCopyWithAssumedAlignmentILi128EEENSA_21SM90_TMA_STORE_IM2COLES1J_S2D_S2D_EEEvvEEEEvNT_6ParamsE:
[----:B------:R-:W1:Y:S01]  /*0000*/  LDC R1, c[0x0][0x37c] ;  /* 0x0000df00ff017b82 */ /* 0x000e620000000800 */
[----:B------:R-:W2:Y:S01]  /*0010*/  S2R R111, SR_TID.X ;  /* 0x00000000006f7919 */ /* 0x000ea20000002100 */
[----:B------:R-:W3:Y:S01]  /*0020*/  LDCU.64 UR6, c[0x0][0x890] ;  /* 0x00011200ff0677ac */ /* 0x000ee20008000a00 */
[----:B-1----:R-:W-:Y:S01]  /*0030*/  VIADD R1, R1, 0xfffffff8 ;  /* 0xfffffff801017836 */ /* 0x002fe20000000000 */
[----:B------:R-:W-:Y:S02]  /*0040*/  PRMT R102, RZ, 0x7610, R102 ;  /* 0x00007610ff667816 */ /* 0x000fe40000000066 */
[----:B------:R-:W-:Y:S01]  /*0050*/  ELECT P5, URZ, PT ;  /* 0x0000000000ff782f */ /* 0x000fe200038a0000 */
[----:B------:R-:W1:Y:S01]  /*0060*/  LDCU.64 UR48, c[0x0][0x358] ;  /* 0x00006b00ff3077ac */ /* 0x000e620008000a00 */
[----:B---3--:R-:W-:-:S04]  /*0070*/  UISETP.NE.U32.AND UP0, UPT, UR6, URZ, UPT ;  /* 0x000000ff0600728c */ /* 0x008fc8000bf05070 */
[----:B------:R-:W-:Y:S01]  /*0080*/  UISETP.NE.AND.EX UP0, UPT, UR7, URZ, UPT, UP0 ;  /* 0x000000ff0700728c */ /* 0x000fe2000bf05300 */
[----:B--2---:R-:W-:-:S05]  /*0090*/  SHF.R.U32.HI R113, RZ, 0x5, R111 ;  /* 0x00000005ff717819 */ /* 0x004fca000001166f */
[----:B------:R-:W2:Y:S02]  /*00a0*/  SHFL.IDX PT, R0, R113, RZ, 0x1f ;  /* 0x00001fff71007589 */ /* 0x000ea400000e0000 */
[----:B--2---:R-:W-:Y:S01]  /*00b0*/  R2UR UR4, R0 ;  /* 0x00000000000472ca */ /* 0x004fe200000e0000 */
[----:B-1----:R-:W-:-:S14]  /*00c0*/  BRA.U UP0, `(.L_x_0) ;  /* 0x00000001002c7547 */ /* 0x002fdc000b800000 */
[----:B------:R-:W1:Y:S02]  /*00d0*/  LDCU.64 UR8, c[0x0][0x888] ;  /* 0x00011100ff0877ac */ /* 0x000e640008000a00 */
[----:B-1----:R-:W-:-:S04]  /*00e0*/  UISETP.NE.U32.AND UP0, UPT, UR8, URZ, UPT ;  /* 0x000000ff0800728c */ /* 0x002fc8000bf05070 */
[----:B------:R-:W-:-:S09]  /*00f0*/  UISETP.NE.AND.EX UP0, UPT, UR9, URZ, UPT, UP0 ;  /* 0x000000ff0900728c */ /* 0x000fd2000bf05300 */
[----:B------:R-:W-:Y:S05]  /*0100*/  BRA.U !UP0, `(.L_x_1) ;  /* 0x0000000108107547 */ /* 0x000fea000b800000 */
[----:B------:R-:W1:Y:S02]  /*0110*/  LDC.64 R2, c[0x0][0x888] ;  /* 0x00022200ff027b82 */ /* 0x000e640000000a00 */
[----:B-1----:R1:W5:Y:S01]  /*0120*/  LDG.E R49, desc[UR48][R2.64] ;  /* 0x0000003002317981 */ /* 0x002362000c1e1900 */
[----:B------:R-:W-:Y:S01]  /*0130*/  HFMA2 R102, -RZ, RZ, 0, 5.9604644775390625e-08 ;  /* 0x00000001ff667431 */ /* 0x000fe200000001ff */
[----:B------:R-:W-:Y:S05]  /*0140*/  BRA `(.L_x_0) ;  /* 0x00000000000c7947 */ /* 0x000fea0003800000 */
.L_x_1:
[----:B------:R-:W1:Y:S01]  /*0150*/  LDCU UR5, c[0x0][0x880] ;  /* 0x00011000ff0577ac */ /* 0x000e620008000800 */
[----:B------:R-:W-:Y:S01]  /*0160*/  HFMA2 R102, -RZ, RZ, 0, 5.9604644775390625e-08 ;  /* 0x00000001ff667431 */ /* 0x000fe200000001ff */
[----:B-1----:R-:W-:Y:S02]  /*0170*/  MOV R49, UR5 ;  /* 0x0000000500317c02 */ /* 0x002fe40008000f00 */
.L_x_0:
[----:B------:R-:W2:Y:S02]  /*0180*/  LDCU.64 UR8, c[0x0][0x8b0] ;  /* 0x00011600ff0877ac */ /* 0x000ea40008000a00 */
[----:B--2---:R-:W-:-:S04]  /*0190*/  UISETP.NE.U32.AND UP0, UPT, UR8, URZ, UPT ;  /* 0x000000ff0800728c */ /* 0x004fc8000bf05070 */
[----:B------:R-:W-:-:S09]  /*01a0*/  UISETP.NE.AND.EX UP0, UPT, UR9, URZ, UPT, UP0 ;  /* 0x000000ff0900728c */ /* 0x000fd2000bf05300 */
[----:B------:R-:W-:Y:S05]  /*01b0*/  BRA.U UP0, `(.L_x_2) ;  /* 0x0000000100247547 */ /* 0x000fea000b800000 */
[----:B------:R-:W2:Y:S02]  /*01c0*/  LDCU.64 UR8, c[0x0][0x8a8] ;  /* 0x00011500ff0877ac */ /* 0x000ea40008000a00 */
[----:B--2---:R-:W-:-:S04]  /*01d0*/  UISETP.NE.U32.AND UP0, UPT, UR8, URZ, UPT ;  /* 0x000000ff0800728c */ /* 0x004fc8000bf05070 */
[----:B------:R-:W-:-:S09]  /*01e0*/  UISETP.NE.AND.EX UP0, UPT, UR9, URZ, UPT, UP0 ;  /* 0x000000ff0900728c */ /* 0x000fd2000bf05300 */
[----:B------:R-:W-:Y:S05]  /*01f0*/  BRA.U !UP0, `(.L_x_3) ;  /* 0x00000001080c7547 */ /* 0x000fea000b800000 */
[----:B-1----:R-:W1:Y:S02]  /*0200*/  LDC.64 R2, c[0x0][0x8a8] ;  /* 0x00022a00ff027b82 */ /* 0x002e640000000a00 */
[----:B-1----:R2:W5:Y:S01]  /*0210*/  LDG.E R47, desc[UR48][R2.64] ;  /* 0x00000030022f7981 */ /* 0x002562000c1e1900 */
[----:B------:R-:W-:Y:S05]  /*0220*/  BRA `(.L_x_2) ;  /* 0x0000000000087947 */ /* 0x000fea0003800000 */
.L_x_3:
[----:B------:R-:W2:Y:S02]  /*0230*/  LDCU UR5, c[0x0][0x8a0] ;  /* 0x00011400ff0577ac */ /* 0x000ea40008000800 */
[----:B--2---:R-:W-:Y:S02]  /*0240*/  MOV R47, UR5 ;  /* 0x00000005002f7c02 */ /* 0x004fe40008000f00 */
.L_x_2:
[----:B------:R-:W-:Y:S01]  /*0250*/  IMAD.U32 R0, RZ, RZ, UR4 ;  /* 0x00000004ff007e24 */ /* 0x000fe2000f8e00ff */
[----:B------:R-:W-:Y:S04]  /*0260*/  BSSY.RECONVERGENT B0, `(.L_x_4) ;  /* 0x000000c000007945 */ /* 0x000fe80003800200 */
[C---:B------:R-:W-:Y:S02]  /*0270*/  ISETP.NE.OR P1, PT, R0.reuse, 0x1, !P5 ;  /* 0x000000010000780c */ /* 0x040fe40006f25670 */
[----:B------:R-:W-:-:S11]  /*0280*/  ISETP.NE.OR P0, PT, R0, 0x3, !P5 ;  /* 0x000000030000780c */ /* 0x000fd60006f05670 */
[----:B------:R-:W-:Y:S05]  /*0290*/  @P1 BRA `(.L_x_5) ;  /* 0x0000000000201947 */ /* 0x000fea0003800000 */
[----:B------:R-:W3:Y:S02]  /*02a0*/  LDCU.64 UR8, c[0x0][0x348] ;  /* 0x00006900ff0877ac */ /* 0x000ee40008000a00 */
[----:B---3--:R-:W-:Y:S02]  /*02b0*/  UIADD3 UR10, UP1, UPT, UR8, 0x80, URZ ;  /* 0x00000080080a7890 */ /* 0x008fe4000ff3e0ff */
[----:B------:R-:W-:Y:S02]  /*02c0*/  UIADD3 UR8, UP0, UPT, UR8, 0x180, URZ ;  /* 0x0000018008087890 */ /* 0x000fe4000ff1e0ff */
[----:B------:R-:W-:Y:S02]  /*02d0*/  UIADD3.X UR11, UPT, UPT, URZ, UR9, URZ, UP1, !UPT ;  /* 0x00000009ff0b7290 */ /* 0x000fe40008ffe4ff */
[----:B------:R-:W-:-:S07]  /*02e0*/  UIADD3.X UR9, UPT, UPT, URZ, UR9, URZ, UP0, !UPT ;  /* 0x00000009ff097290 */ /* 0x000fce00087fe4ff */
[----:B------:R3:W-:Y:S02]  /*02f0*/  UTMACCTL.PF [UR10] ;  /* 0x000000000a0079b9 */ /* 0x0007e40008040000 */
[----:B------:R3:W-:Y:S02]  /*0300*/  UTMACCTL.PF [UR8] ;  /* 0x00000000080079b9 */ /* 0x0007e40008040000 */
[----:B---3--:R-:W-:Y:S01]  /*0310*/  NOP ;  /* 0x0000000000007918 */ /* 0x008fe20000000000 */
.L_x_5:
[----:B------:R-:W-:Y:S05]  /*0320*/  BSYNC.RECONVERGENT B0 ;  /* 0x0000000000007941 */ /* 0x000fea0003800200 */
.L_x_4:
[----:B------:R-:W-:Y:S04]  /*0330*/  BSSY.RECONVERGENT B0, `(.L_x_6) ;  /* 0x000000a000007945 */ /* 0x000fe80003800200 */
        /* <DEDUP_REMOVED lines=9> */
.L_x_7:
[----:B------:R-:W-:Y:S05]  /*03d0*/  BSYNC.RECONVERGENT B0 ;  /* 0x0000000000007941 */ /* 0x000fea0003800200 */
.L_x_6:
[----:B------:R-:W3:Y:S01]  /*03e0*/  LDCU.64 UR8, c[0x0][0x888] ;  /* 0x00011100ff0877ac */ /* 0x000ee20008000a00 */
[----:B------:R-:W-:Y:S02]  /*03f0*/  UISETP.EQ.U32.AND UP1, UPT, UR6, URZ, UPT ;  /* 0x000000ff0600728c */ /* 0x000fe4000bf22070 */
[----:B------:R-:W-:Y:S02]  /*0400*/  UPLOP3.LUT UP6, UPT, UPT, UPT, UPT, 0x80, 0x8 ;  /* 0x000000000008789c */ /* 0x000fe40003fcf070 */
[----:B---3--:R-:W-:-:S04]  /*0410*/  UISETP.NE.U32.AND UP0, UPT, UR8, URZ, UPT ;  /* 0x000000ff0800728c */ /* 0x008fc8000bf05070 */
[----:B------:R-:W-:-:S04]  /*0420*/  UISETP.NE.AND.EX UP0, UPT, UR9, URZ, UPT, UP0 ;  /* 0x000000ff0900728c */ /* 0x000fc8000bf05300 */
[----:B------:R-:W-:-:S04]  /*0430*/  UISETP.EQ.OR.EX UP2, UPT, UR7, URZ, !UP0, UP1 ;  /* 0x000000ff0700728c */ /* 0x000fc8000c742710 */
[----:B------:R-:W-:-:S05]  /*0440*/  UP2UR UR53, UPR, URZ, 0x4 ;  /* 0x00000004ff357883 */ /* 0x000fca0008000000 */
[----:B------:R-:W-:Y:S07]  /*0450*/  BRA.U !UP2, `(.L_x_8) ;  /* 0x000000010a207547 */ /* 0x000fee000b800000 */
[----:B------:R-:W-:Y:S01]  /*0460*/  UISETP.NE.U32.AND UP2, UPT, UR6, URZ, UPT ;  /* 0x000000ff0600728c */ /* 0x000fe2000bf45070 */
[----:B-----5:R-:W-:Y:S01]  /*0470*/  FSETP.NEU.AND P0, PT, R49, RZ, PT ;  /* 0x000000ff3100720b */ /* 0x020fe20003f0d000 */
[----:B------:R-:W-:Y:S02]  /*0480*/  USEL UR5, URZ, 0xffffffff, UP0 ;  /* 0xffffffffff057887 */ /* 0x000fe40008000000 */
[----:B------:R-:W-:-:S10]  /*0490*/  UISETP.NE.AND.EX UP2, UPT, UR7, URZ, UPT, UP2 ;  /* 0x000000ff0700728c */ /* 0x000fd4000bf45320 */
[----:B------:R-:W-:Y:S01]  /*04a0*/  VOTEU.ANY UP1, P0 ;  /* 0x0000000000ff7886 */ /* 0x000fe20000020100 */
[----:B------:R-:W-:-:S04]  /*04b0*/  @!UP2 USEL UR5, URZ, 0xffffffff, UP1 ;  /* 0xffffffffff05a887 */ /* 0x000fc80008800000 */
[----:B------:R-:W-:-:S04]  /*04c0*/  ULOP3.LUT UR5, UR5, 0x1, URZ, 0xc0, !UPT ;  /* 0x0000000105057892 */ /* 0x000fc8000f8ec0ff */
[----:B------:R-:W-:-:S11]  /*04d0*/  UISETP.NE.U32.AND UP6, UPT, UR5, 0x1, UPT ;  /* 0x000000010500788c */ /* 0x000fd6000bfc5070 */
.L_x_8:
[----:B-12---:R-:W1:Y:S02]  /*04e0*/  SHFL.IDX PT, R2, R113, RZ, 0x1f ;  /* 0x00001fff71027589 */ /* 0x006e6400000e0000 */
[----:B-1----:R-:W-:-:S13]  /*04f0*/  ISETP.NE.AND P0, PT, R2, RZ, PT ;  /* 0x000000ff0200720c */ /* 0x002fda0003f05270 */
[----:B------:R-:W-:Y:S05]  /*0500*/  @P0 BRA `(.L_x_9) ;  /* 0x0000000000cc0947 */ /* 0x000fea0003800000 */
[----:B------:R-:W-:Y:S01]  /*0510*/  ELECT P0, URZ, PT ;  /* 0x0000000000ff782f */ /* 0x000fe20003800000 */
[----:B------:R-:W-:-:S12]  /*0520*/  BSSY.RECONVERGENT B0, `(.L_x_9) ;  /* 0x0000031000007945 */ /* 0x000fd80003800200 */
[----:B------:R-:W-:Y:S05]  /*0530*/  @!P0 BRA `(.L_x_10) ;  /* 0x0000000000bc8947 */ /* 0x000fea0003800000 */
[----:B------:R-:W1:Y:S01]  /*0540*/  S2UR UR7, SR_CgaCtaId ;  /* 0x00000000000779c3 */ /* 0x000e620000008800 */
[----:B------:R-:W-:Y:S01]  /*0550*/  UMOV UR8, 0x400 ;  /* 0x0000040000087882 */ /* 0x000fe20000000000 */
[----:B------:R-:W-:Y:S01]  /*0560*/  UMOV UR6, 0x1 ;  /* 0x0000000100067882 */ /* 0x000fe20000000000 */
[----:B------:R-:W-:Y:S02]  /*0570*/  UMOV UR5, 0x2 ;  /* 0x0000000200057882 */ /* 0x000fe40000000000 */
[----:B------:R-:W-:-:S04]  /*0580*/  UIADD3 UR10, UPT, UPT, -UR5, 0x100000, URZ ;  /* 0x00100000050a7890 */ /* 0x000fc8000fffe1ff */
[----:B------:R-:W-:Y:S02]  /*0590*/  USHF.L.U32 UR11, UR10, 0xb, URZ ;  /* 0x0000000b0a0b7899 */ /* 0x000fe400080006ff */
[----:B------:R-:W-:Y:S02]  /*05a0*/  USHF.L.U32 UR10, UR10, 0x1, URZ ;  /* 0x000000010a0a7899 */ /* 0x000fe400080006ff */
[----:B-1----:R-:W-:Y:S02]  /*05b0*/  ULEA UR7, UR7, UR8, 0x18 ;  /* 0x0000000807077291 */ /* 0x002fe4000f8ec0ff */
[----:B------:R-:W-:-:S04]  /*05c0*/  UIADD3 UR8, UPT, UPT, -UR6, 0x100000, URZ ;  /* 0x0010000006087890 */ /* 0x000fc8000fffe1ff */
[----:B------:R-:W-:Y:S02]  /*05d0*/  USHF.L.U32 UR9, UR8, 0xb, URZ ;  /* 0x0000000b08097899 */ /* 0x000fe400080006ff */
[----:B------:R-:W-:Y:S01]  /*05e0*/  USHF.L.U32 UR8, UR8, 0x1, URZ ;  /* 0x0000000108087899 */ /* 0x000fe200080006ff */
[----:B------:R-:W1:Y:S11]  /*05f0*/  FENCE.VIEW.ASYNC.S ;  /* 0x00000000000073c6 */ /* 0x000e760000000000 */
[----:B-1----:R1:W2:Y:S01]  /*0600*/  SYNCS.EXCH.64 URZ, [UR7], UR8 ;  /* 0x0000000807ff75b2 */ /* 0x0022a20008000100 */
[----:B------:R1:W3:Y:S01]  /*0610*/  SYNCS.EXCH.64 URZ, [UR7+0x88], UR10 ;  /* 0x0000880a07ff75b2 */ /* 0x0002e20008000100 */
[----:B------:R1:W4:Y:S01]  /*0620*/  SYNCS.EXCH.64 URZ, [UR7+0x8], UR8 ;  /* 0x0000080807ff75b2 */ /* 0x0003220008000100 */
[----:B------:R1:W1:Y:S01]  /*0630*/  SYNCS.EXCH.64 URZ, [UR7+0x90], UR10 ;  /* 0x0000900a07ff75b2 */ /* 0x0002620008000100 */
        /* <DEDUP_REMOVED lines=30> */
[----:B--234-:R-:W-:Y:S01]  /*0820*/  NOP ;  /* 0x0000000000007918 */ /* 0x01cfe20000000000 */
.L_x_10:
[----:B-1----:R-:W-:Y:S05]  /*0830*/  BSYNC.RECONVERGENT B0 ;  /* 0x0000000000007941 */ /* 0x002fea0003800200 */
.L_x_9:
[----:B------:R-:W1:Y:S01]  /*0840*/  SHFL.IDX PT, R2, R113, RZ, 0x1f ;  /* 0x00001fff71027589 */ /* 0x000e6200000e0000 */
[----:B------:R-:W-:Y:S01]  /*0850*/  NOP ;  /* 0x0000000000007918 */ /* 0x000fe20000000000 */
[----:B-1----:R-:W-:-:S13]  /*0860*/  ISETP.NE.AND P0, PT, R2, 0x1, PT ;  /* 0x000000010200780c */ /* 0x002fda0003f05270 */
[----:B------:R-:W-:Y:S05]  /*0870*/  @P0 BRA `(.L_x_11) ;  /* 0x0000000000480947 */ /* 0x000fea0003800000 */
[----:B------:R-:W1:Y:S01]  /*0880*/  S2UR UR7, SR_CgaCtaId ;  /* 0x00000000000779c3 */ /* 0x000e620000008800 */
[----:B------:R-:W-:Y:S01]  /*0890*/  UMOV UR8, 0x400 ;  /* 0x0000040000087882 */ /* 0x000fe20000000000 */
[----:B------:R-:W-:Y:S01]  /*08a0*/  UMOV UR6, 0x20 ;  /* 0x0000002000067882 */ /* 0x000fe20000000000 */
[----:B------:R-:W-:Y:S01]  /*08b0*/  UMOV UR5, 0x80 ;  /* 0x0000008000057882 */ /* 0x000fe20000000000 */
[----:B------:R-:W-:Y:S01]  /*08c0*/  ELECT P0, URZ, PT ;  /* 0x0000000000ff782f */ /* 0x000fe20003800000 */
        /* <DEDUP_REMOVED lines=8> */
[----:B-1----:R1:W2:Y:S01]  /*0950*/  SYNCS.EXCH.64 URZ, [UR7+0x110], UR8 ;  /* 0x0001100807ff75b2 */ /* 0x0022a20008000100 */
[----:B------:R1:W3:Y:S01]  /*0960*/  SYNCS.EXCH.64 URZ, [UR7+0x120], UR10 ;  /* 0x0001200a07ff75b2 */ /* 0x0002e20008000100 */
[----:B------:R1:W4:Y:S01]  /*0970*/  SYNCS.EXCH.64 URZ, [UR7+0x118], UR8 ;  /* 0x0001180807ff75b2 */ /* 0x0003220008000100 */
[----:B------:R1:W1:Y:S01]  /*0980*/  SYNCS.EXCH.64 URZ, [UR7+0x128], UR10 ;  /* 0x0001280a07ff75b2 */ /* 0x0002620008000100 */
[----:B------:R-:W-:Y:S01]  /*0990*/  NOP ;  /* 0x0000000000007918 */ /* 0x000fe20000000000 */
.L_x_11:
[----:B------:R-:W2:Y:S01]  /*09a0*/  SHFL.IDX PT, R2, R113, RZ, 0x1f ;  /* 0x00001fff71027589 */ /* 0x000ea200000e0000 */
[----:B------:R-:W-:Y:S01]  /*09b0*/  NOP ;  /* 0x0000000000007918 */ /* 0x000fe20000000000 */
[----:B--2---:R-:W-:-:S13]  /*09c0*/  ISETP.NE.AND P0, PT, R2, 0x3, PT ;  /* 0x000000030200780c */ /* 0x004fda0003f05270 */
[----:B------:R-:W-:Y:S05]  /*09d0*/  @P0 BRA `(.L_x_12) ;  /* 0x0000000000300947 */ /* 0x000fea0003800000 */
[----:B------:R-:W2:Y:S01]  /*09e0*/  S2UR UR6, SR_CgaCtaId ;  /* 0x00000000000679c3 */ /* 0x000ea20000008800 */
[----:B-1----:R-:W-:Y:S01]  /*09f0*/  UMOV UR7, 0x400 ;  /* 0x0000040000077882 */ /* 0x002fe20000000000 */
[----:B------:R-:W-:Y:S01]  /*0a00*/  UMOV UR5, 0x20 ;  /* 0x0000002000057882 */ /* 0x000fe20000000000 */
[----:B------:R-:W-:Y:S01]  /*0a10*/  ELECT P0, URZ, PT ;  /* 0x0000000000ff782f */ /* 0x000fe20003800000 */
[----:B------:R-:W-:-:S04]  /*0a20*/  UIADD3 UR8, UPT, UPT, -UR5, 0x100000, URZ ;  /* 0x0010000005087890 */ /* 0x000fc8000fffe1ff */
[----:B------:R-:W-:Y:S02]  /*0a30*/  USHF.L.U32 UR9, UR8, 0xb, URZ ;  /* 0x0000000b08097899 */ /* 0x000fe400080006ff */
[----:B------:R-:W-:Y:S02]  /*0a40*/  USHF.L.U32 UR8, UR8, 0x1, URZ ;  /* 0x0000000108087899 */ /* 0x000fe400080006ff */
[----:B--2---:R-:W-:Y:S01]  /*0a50*/  ULEA UR6, UR6, UR7, 0x18 ;  /* 0x0000000706067291 */ /* 0x004fe2000f8ec0ff */
[----:B------:R-:W1:Y:S11]  /*0a60*/  FENCE.VIEW.ASYNC.S ;  /* 0x00000000000073c6 */ /* 0x000e760000000000 */
[----:B-1----:R2:W1:Y:S01]  /*0a70*/  SYNCS.EXCH.64 URZ, [UR6+0x130], UR8 ;  /* 0x0001300806ff75b2 */ /* 0x0024620008000100 */
[----:B------:R2:W1:Y:S02]  /*0a80*/  SYNCS.EXCH.64 URZ, [UR6+0x138], UR8 ;  /* 0x0001380806ff75b2 */ /* 0x0004640008000100 */
[----:B--2---:R-:W-:Y:S01]  /*0a90*/  NOP ;  /* 0x0000000000007918 */ /* 0x004fe20000000000 */
.L_x_12:
[----:B------:R-:W2:Y:S01]  /*0aa0*/  SHFL.IDX PT, R2, R113, RZ, 0x1f ;  /* 0x00001fff71027589 */ /* 0x000ea200000e0000 */
[----:B------:R-:W-:Y:S01]  /*0ab0*/  NOP ;  /* 0x0000000000007918 */ /* 0x000fe20000000000 */
[----:B--2---:R-:W-:-:S13]  /*0ac0*/  ISETP.NE.AND P0, PT, R2, 0x4, PT ;  /* 0x000000040200780c */ /* 0x004fda0003f05270 */
[----:B------:R-:W-:Y:S05]  /*0ad0*/  @P0 BRA `(.L_x_13) ;  /* 0x0000000000440947 */ /* 0x000fea0003800000 */
[----:B------:R-:W2:Y:S01]  /*0ae0*/  S2UR UR6, SR_CgaCtaId ;  /* 0x00000000000679c3 */ /* 0x000ea20000008800 */
[----:B-1----:R-:W-:Y:S01]  /*0af0*/  UMOV UR8, 0x1e0 ;  /* 0x000001e000087882 */ /* 0x002fe20000000000 */
[----:B------:R-:W-:Y:S01]  /*0b00*/  UMOV UR7, 0x400 ;  /* 0x0000040000077882 */ /* 0x000fe20000000000 */
[----:B------:R-:W-:Y:S01]  /*0b10*/  USEL UR8, UR8, 0x1a0, UP6 ;  /* 0x000001a008087887 */ /* 0x000fe2000b000000 */
[----:B------:R-:W-:Y:S01]  /*0b20*/  UMOV UR5, 0x1 ;  /* 0x0000000100057882 */ /* 0x000fe20000000000 */
[----:B------:R-:W-:Y:S01]  /*0b30*/  ELECT P0, URZ, PT ;  /* 0x0000000000ff782f */ /* 0x000fe20003800000 */
[----:B------:R-:W-:-:S04]  /*0b40*/  UIADD3 UR10, UPT, UPT, -UR5, 0x100000, URZ ;  /* 0x00100000050a7890 */ /* 0x000fc8000fffe1ff */
[----:B------:R-:W-:Y:S02]  /*0b50*/  USHF.L.U32 UR11, UR10, 0xb, URZ ;  /* 0x0000000b0a0b7899 */ /* 0x000fe400080006ff */
[----:B------:R-:W-:Y:S02]  /*0b60*/  USHF.L.U32 UR10, UR10, 0x1, URZ ;  /* 0x000000010a0a7899 */ /* 0x000fe400080006ff */
        /* <DEDUP_REMOVED lines=8> */
.L_x_13:
[----:B------:R-:W2:Y:S01]  /*0bf0*/  SHFL.IDX PT, R2, R113, RZ, 0x1f ;  /* 0x00001fff71027589 */ /* 0x000ea200000e0000 */
[----:B------:R-:W1:Y:S01]  /*0c00*/  S2UR UR45, SR_CgaCtaId ;  /* 0x00000000002d79c3 */ /* 0x000e620000008800 */
[----:B------:R-:W-:Y:S01]  /*0c10*/  NOP ;  /* 0x0000000000007918 */ /* 0x000fe20000000000 */
[----:B--2---:R-:W-:-:S13]  /*0c20*/  ISETP.NE.AND P0, PT, R2, 0x5, PT ;  /* 0x000000050200780c */ /* 0x004fda0003f05270 */
[----:B-1----:R-:W-:Y:S05]  /*0c30*/  @P0 BRA `(.L_x_14) ;  /* 0x0000000000440947 */ /* 0x002fea0003800000 */
[----:B------:R-:W-:Y:S01]  /*0c40*/  UMOV UR7, 0x400 ;  /* 0x0000040000077882 */ /* 0x000fe20000000000 */
[----:B------:R-:W-:Y:S01]  /*0c50*/  UMOV UR6, 0x1 ;  /* 0x0000000100067882 */ /* 0x000fe20000000000 */
[----:B------:R-:W-:Y:S01]  /*0c60*/  UMOV UR5, 0x80 ;  /* 0x0000008000057882 */ /* 0x000fe20000000000 */
[----:B------:R-:W-:Y:S02]  /*0c70*/  ULEA UR7, UR45, UR7, 0x18 ;  /* 0x000000072d077291 */ /* 0x000fe4000f8ec0ff */
[----:B------:R-:W-:-:S04]  /*0c80*/  UIADD3 UR8, UPT, UPT, -UR6, 0x100000, URZ ;  /* 0x0010000006087890 */ /* 0x000fc8000fffe1ff */
[----:B------:R-:W-:Y:S02]  /*0c90*/  USHF.L.U32 UR9, UR8, 0xb, URZ ;  /* 0x0000000b08097899 */ /* 0x000fe400080006ff */
[----:B------:R-:W-:Y:S02]  /*0ca0*/  USHF.L.U32 UR8, UR8, 0x1, URZ ;  /* 0x0000000108087899 */ /* 0x000fe400080006ff */
[----:B------:R-:W-:-:S04]  /*0cb0*/  UIADD3 UR10, UPT, UPT, -UR5, 0x100000, URZ ;  /* 0x00100000050a7890 */ /* 0x000fc8000fffe1ff */
[----:B------:R-:W-:Y:S02]  /*0cc0*/  USHF.L.U32 UR11, UR10, 0xb, URZ ;  /* 0x0000000b0a0b7899 */ /* 0x000fe400080006ff */
[----:B------:R-:W-:Y:S01]  /*0cd0*/  USHF.L.U32 UR10, UR10, 0x1, URZ ;  /* 0x000000010a0a7899 */ /* 0x000fe200080006ff */
[----:B------:R-:W-:Y:S01]  /*0ce0*/  ELECT P0, URZ, PT ;  /* 0x0000000000ff782f */ /* 0x000fe20003800000 */
[----:B------:R-:W1:Y:S02]  /*0cf0*/  FENCE.VIEW.ASYNC.S ;  /* 0x00000000000073c6 */ /* 0x000e640000000000 */
[----:B-1----:R1:W2:Y:S08]  /*0d00*/  SYNCS.EXCH.64 URZ, [UR7+0x150], UR8 ;  /* 0x0001500807ff75b2 */ /* 0x0022b00008000100 */
[----:B------:R1:W1:Y:S01]  /*0d10*/  SYNCS.EXCH.64 URZ, [UR7+0x160], UR10 ;  /* 0x0001600a07ff75b2 */ /* 0x0002620008000100 */
[----:B------:R1:W1:Y:S01]  /*0d20*/  SYNCS.EXCH.64 URZ, [UR7+0x158], UR8 ;  /* 0x0001580807ff75b2 */ /* 0x0002620008000100 */
[----:B------:R1:W1:Y:S01]  /*0d30*/  SYNCS.EXCH.64 URZ, [UR7+0x168], UR10 ;  /* 0x0001680a07ff75b2 */ /* 0x0002620008000100 */
[----:B------:R-:W-:Y:S01]  /*0d40*/  NOP ;  /* 0x0000000000007918 */ /* 0x000fe20000000000 */
.L_x_14:
[----:B------:R-:W3:Y:S01]  /*0d50*/  LDCU UR5, c[0x0][0x36c] ;  /* 0x00006d80ff0577ac */ /* 0x000ee20008000800 */
[----:B------:R-:W-:Y:S01]  /*0d60*/  ISETP.NE.OR P5, PT, R0, 0x2, !P5 ;  /* 0x000000020000780c */ /* 0x000fe20006fa5670 */
[----:B------:R-:W-:Y:S01]  /*0d70*/  NOP ;  /* 0x0000000000007918 */ /* 0x000fe20000000000 */
[----:B------:R-:W-:Y:S01]  /*0d80*/  LOP3.LUT R8, R111, 0x1f, RZ, 0xc0, !PT ;  /* 0x0000001f6f087812 */ /* 0x000fe200078ec0ff */
[----:B------:R-:W-:Y:S02]  /*0d90*/  UISETP.NE.AND UP5, UPT, UR4, 0x2, UPT ;  /* 0x000000020400788c */ /* 0x000fe4000bfa5270 */
[----:B------:R-:W-:Y:S02]  /*0da0*/  UISETP.NE.AND UP4, UPT, UR4, URZ, UPT ;  /* 0x000000ff0400728c */ /* 0x000fe4000bf85270 */
[----:B---3--:R-:W-:-:S09]  /*0db0*/  UISETP.EQ.U32.AND UP1, UPT, UR5, 0x1, UPT ;  /* 0x000000010500788c */ /* 0x008fd2000bf22070 */
[----:B------:R-:W-:Y:S05]  /*0dc0*/  BRA.U !UP1, `(.L_x_15) ;  /* 0x0000000109087547 */ /* 0x000fea000b800000 */
[----:B-12-4-:R-:W-:Y:S01]  /*0dd0*/  UCGABAR_ARV ;  /* 0x00000000000079c7 */ /* 0x016fe20008000000 */
[----:B------:R-:W-:Y:S05]  /*0de0*/  BRA `(.L_x_16) ;  /* 0x0000000000047947 */ /* 0x000fea0003800000 */
.L_x_15:
[----:B-12-4-:R-:W-:Y:S01]  /*0df0*/  NOP ;  /* 0x0000000000007918 */ /* 0x016fe20000000000 */
.L_x_16:
[----:B------:R-:W1:Y:S01]  /*0e00*/  S2R R14, SR_CTAID.Y ;  /* 0x00000000000e7919 */ /* 0x000e620000002600 */
[----:B------:R-:W2:Y:S01]  /*0e10*/  S2UR UR6, SR_CTAID.X ;  /* 0x00000000000679c3 */ /* 0x000ea20000002500 */
[----:B------:R-:W-:-:S05]  /*0e20*/  CS2R.32 R101, SR_CgaSize ;  /* 0x0000000000657805 */ /* 0x000fca0000008a00 */
[----:B------:R-:W-:-:S05]  /*0e30*/  IMAD R101, R101, -0xa0, RZ ;  /* 0xffffff6065657824 */ /* 0x000fca00078e02ff */
[----:B------:R-:W-:-:S14]  /*0e40*/  R2UR UR5, R101 ;  /* 0x00000000650572ca */ /* 0x000fdc00000e0000 */
[----:B------:R-:W3:Y:S01]  /*0e50*/  LDCU UR5, c[0x0][UR5+0x2b4] ;  /* 0x00005680050577ac */ /* 0x000ee20008000800 */
[----:B------:R-:W-:-:S05]  /*0e60*/  CS2R.32 R101, SR_CgaSize ;  /* 0x0000000000657805 */ /* 0x000fca0000008a00 */
[----:B------:R-:W-:-:S05]  /*0e70*/  IMAD R101, R101, -0xa0, RZ ;  /* 0xffffff6065657824 */ /* 0x000fca00078e02ff */
[----:B------:R-:W-:-:S14]  /*0e80*/  R2UR UR7, R101 ;  /* 0x00000000650772ca */ /* 0x000fdc00000e0000 */
[----:B------:R-:W4:Y:S01]  /*0e90*/  LDCU UR7, c[0x0][UR7+0x2b0] ;  /* 0x00005600070777ac */ /* 0x000f220008000800 */
[----:B------:R-:W-:-:S05]  /*0ea0*/  CS2R.32 R0, SR_CgaSize ;  /* 0x0000000000007805 */ /* 0x000fca0000008a00 */
[----:B------:R-:W-:-:S06]  /*0eb0*/  IMAD R0, R0, -0xa0, RZ ;  /* 0xffffff6000007824 */ /* 0x000fcc00078e02ff */
[----:B------:R-:W3:Y:S01]  /*0ec0*/  LDC R0, c[0x0][R0+0x2a4] ;  /* 0x0000a90000007b82 */ /* 0x000ee20000000800 */
[----:B------:R-:W-:Y:S02]  /*0ed0*/  USHF.L.U32 UR23, UR45, 0xc, URZ ;  /* 0x0000000c2d177899 */ /* 0x000fe400080006ff */
[----:B------:R-:W-:Y:S02]  /*0ee0*/  USHF.L.U32 UR22, UR45, 0x5, URZ ;  /* 0x000000052d167899 */ /* 0x000fe400080006ff */
[----:B------:R-:W-:Y:S02]  /*0ef0*/  ULOP3.LUT UR23, UR23, 0x1000, URZ, 0xc0, !UPT ;  /* 0x0000100017177892 */ /* 0x000fe4000f8ec0ff */
[----:B------:R-:W-:Y:S01]  /*0f00*/  ULOP3.LUT UR22, UR22, 0x20, URZ, 0xc0, !UPT ;  /* 0x0000002016167892 */ /* 0x000fe2000f8ec0ff */
[----:B------:R-:W3:Y:S01]  /*0f10*/  LDC R11, c[0x0][0xb24] ;  /* 0x0002c900ff0b7b82 */ /* 0x000ee20000000800 */
[----:B------:R-:W-:Y:S01]  /*0f20*/  UISETP.NE.AND UP2, UPT, UR4, 0x2, UPT ;  /* 0x000000020400788c */ /* 0x000fe2000bf45270 */
[----:B--2---:R-:W-:-:S02]  /*0f30*/  I2FP.F32.U32 R101, UR6 ;  /* 0x0000000600657c45 */ /* 0x004fc40008201000 */
[----:B------:R-:W-:-:S05]  /*0f40*/  CS2R.32 R2, SR_CgaSize ;  /* 0x0000000000027805 */ /* 0x000fca0000008a00 */
[----:B------:R-:W-:-:S06]  /*0f50*/  IMAD R2, R2, -0xa0, RZ ;  /* 0xffffff6002027824 */ /* 0x000fcc00078e02ff */
[----:B------:R-:W2:Y:S01]  /*0f60*/  LDC R2, c[0x0][R2+0x2a0] ;  /* 0x0000a80002027b82 */ /* 0x000ea20000000800 */
[----:B------:R-:W-:Y:S01]  /*0f70*/  MOV R17, UR6 ;  /* 0x0000000600117c02 */ /* 0x000fe20008000f00 */
[----:B----4-:R-:W-:Y:S01]  /*0f80*/  FMUL R101, R101, UR7 ;  /* 0x0000000765657c20 */ /* 0x010fe20008400000 */
[----:B-1----:R-:W-:-:S05]  /*0f90*/  I2FP.F32.U32 R100, R14 ;  /* 0x0000000e00647245 */ /* 0x002fca0000201000 */
[----:B------:R-:W1:Y:S01]  /*0fa0*/  S2UR UR56, SR_CTAID.Z ;  /* 0x00000000003879c3 */ /* 0x000e620000002700 */
[----:B------:R-:W4:Y:S01]  /*0fb0*/  F2I.U32.TRUNC.NTZ R101, R101 ;  /* 0x0000006500657305 */ /* 0x000f22000020f000 */
[----:B---3--:R-:W-:Y:S01]  /*0fc0*/  FMUL R100, R100, UR5 ;  /* 0x0000000564647c20 */ /* 0x008fe20008400000 */
[----:B------:R-:W3:Y:S01]  /*0fd0*/  LDCU UR5, c[0x0][0xb30] ;  /* 0x00016600ff0577ac */ /* 0x000ee20008000800 */
[----:B------:R-:W-:-:S04]  /*0fe0*/  ISETP.GE.AND P0, PT, R11, 0x1, PT ;  /* 0x000000010b00780c */ /* 0x000fc80003f06270 */
[----:B------:R-:W1:Y:S01]  /*0ff0*/  LDC R40, c[0x0][0xb24] ;  /* 0x0002c900ff287b82 */ /* 0x000e620000000800 */
[----:B------:R-:W3:Y:S01]  /*1000*/  F2I.U32.TRUNC.NTZ R100, R100 ;  /* 0x0000006400647305 */ /* 0x000ee2000020f000 */
[----:B----4-:R-:W-:-:S05]  /*1010*/  IADD3 R101, PT, PT, -R101, RZ, RZ ;  /* 0x000000ff65657210 */ /* 0x010fca0007ffe1ff */
[----:B--2---:R-:W-:Y:S01]  /*1020*/  IMAD R101, R2, R101, UR6 ;  /* 0x0000000602657e24 */ /* 0x004fe2000f8e0265 */
[----:B---3--:R-:W-:-:S05]  /*1030*/  IADD3 R100, PT, PT, -R100, RZ, RZ ;  /* 0x000000ff64647210 */ /* 0x008fca0007ffe1ff */
[----:B------:R-:W-:Y:S01]  /*1040*/  IMAD R100, R0, R100, R14 ;  /* 0x0000006400647224 */ /* 0x000fe200078e020e */
[----:B------:R-:W-:Y:S01]  /*1050*/  PRMT R0, RZ, 0x7610, R0 ;  /* 0x00007610ff007816 */ /* 0x000fe20000000000 */
[----:B------:R-:W-:Y:S06]  /*1060*/  BRA.U UP4, `(.L_x_17) ;  /* 0x0000000104207547 */ /* 0x000fec000b800000 */
[C---:B------:R-:W-:Y:S02]  /*1070*/  ISETP.NE.AND P3, PT, R100.reuse, RZ, PT ;  /* 0x000000ff6400720c */ /* 0x040fe40003f65270 */
[----:B------:R-:W-:Y:S02]  /*1080*/  ISETP.NE.AND P1, PT, R100, RZ, PT ;  /* 0x000000ff6400720c */ /* 0x000fe40003f25270 */
[C---:B------:R-:W-:Y:S02]  /*1090*/  ISETP.NE.AND P2, PT, R101.reuse, 0x1, PT ;  /* 0x000000016500780c */ /* 0x040fe40003f45270 */
[----:B------:R-:W-:Y:S02]  /*10a0*/  SEL R0, RZ, 0x2, P3 ;  /* 0x00000002ff007807 */ /* 0x000fe40001800000 */
[----:B------:R-:W-:Y:S02]  /*10b0*/  ISETP.EQ.OR P1, PT, R101, RZ, !P1 ;  /* 0x000000ff6500720c */ /* 0x000fe40004f22670 */
[----:B------:R-:W-:-:S02]  /*10c0*/  SEL R0, R0, 0x2, P2 ;  /* 0x0000000200007807 */ /* 0x000fc40001000000 */
[----:B------:R-:W-:-:S05]  /*10d0*/  SEL R2, RZ, 0x1, !P1 ;  /* 0x00000001ff027807 */ /* 0x000fca0004800000 */
[----:B------:R-:W-:Y:S02]  /*10e0*/  IMAD.IADD R0, R2, 0x1, R0 ;  /* 0x0000000102007824 */ /* 0x000fe400078e0200 */
.L_x_17:
[----:B------:R-:W-:Y:S05]  /*10f0*/  @!P0 BRA `(.L_x_18) ;  /* 0x0000000000b88947 */ /* 0x000fea0003800000 */
[----:B------:R-:W2:Y:S01]  /*1100*/  LDC.64 R4, c[0x0][0xb18] ;  /* 0x0002c600ff047b82 */ /* 0x000ea20000000a00 */
[----:B------:R-:W-:-:S07]  /*1110*/  ISETP.NE.AND P0, PT, R11, 0x1, PT ;  /* 0x000000010b00780c */ /* 0x000fce0003f05270 */
[----:B------:R-:W3:Y:S08]  /*1120*/  LDC R10, c[0x0][0xb0c] ;  /* 0x0002c300ff0a7b82 */ /* 0x000ef00000000800 */
[----:B------:R-:W4:Y:S08]  /*1130*/  LDC R13, c[0x0][0x370] ;  /* 0x0000dc00ff0d7b82 */ /* 0x000f300000000800 */
[----:B------:R-:W1:Y:S01]  /*1140*/  LDC R12, c[0x0][0x374] ;  /* 0x0000dd00ff0c7b82 */ /* 0x000e620000000800 */
[----:B--2---:R-:W-:-:S07]  /*1150*/  ISETP.NE.AND P1, PT, R4, 0x1, PT ;  /* 0x000000010400780c */ /* 0x004fce0003f25270 */
[----:B------:R-:W4:Y:S01]  /*1160*/  LDC.64 R6, c[0x0][0xb10] ;  /* 0x0002c400ff067b82 */ /* 0x000f220000000a00 */
[----:B---3--:R-:W-:-:S07]  /*1170*/  ISETP.NE.AND P2, PT, R10, 0x1, PT ;  /* 0x000000010a00780c */ /* 0x008fce0003f45270 */
[----:B------:R-:W2:Y:S08]  /*1180*/  LDC R9, c[0x0][0xb20] ;  /* 0x0002c800ff097b82 */ /* 0x000eb00000000800 */
[----:B------:R-:W3:Y:S01]  /*1190*/  LDC.64 R2, c[0x0][0xb28] ;  /* 0x0002ca00ff027b82 */ /* 0x000ee20000000a00 */
[----:B-1----:R-:W-:-:S04]  /*11a0*/  IMAD.HI.U32 R15, R12, R5, RZ ;  /* 0x000000050c0f7227 */ /* 0x002fc800078e00ff */
[----:B------:R-:W-:-:S04]  /*11b0*/  IMAD.HI.U32 R5, R14, R5, RZ ;  /* 0x000000050e057227 */ /* 0x000fc800078e00ff */
[----:B----4-:R-:W-:-:S05]  /*11c0*/  IMAD.HI.U32 R16, R13, R6, RZ ;  /* 0x000000060d107227 */ /* 0x010fca00078e00ff */
[----:B------:R-:W-:Y:S01]  /*11d0*/  @P2 SHF.R.U32.HI R13, RZ, R7, R16 ;  /* 0x00000007ff0d2219 */ /* 0x000fe20000011610 */
[C---:B------:R-:W-:Y:S01]  /*11e0*/  IMAD.HI.U32 R16, R17.reuse, R6, RZ ;  /* 0x0000000611107227 */ /* 0x040fe200078e00ff */
[-C--:B--2---:R-:W-:Y:S02]  /*11f0*/  @P1 SHF.R.U32.HI R12, RZ, R9.reuse, R15 ;  /* 0x00000009ff0c1219 */ /* 0x084fe4000001160f */
[----:B------:R-:W-:Y:S02]  /*1200*/  SHF.R.U32.HI R5, RZ, R9, R5 ;  /* 0x00000009ff057219 */ /* 0x000fe40000011605 */
[----:B------:R-:W-:Y:S02]  /*1210*/  SHF.R.U32.HI R16, RZ, R7, R16 ;  /* 0x00000007ff107219 */ /* 0x000fe40000011610 */
[----:B------:R-:W-:Y:S01]  /*1220*/  SEL R5, R14, R5, !P1 ;  /* 0x000000050e057207 */ /* 0x000fe20004800000 */
[----:B---3--:R-:W-:Y:S01]  /*1230*/  IMAD.HI.U32 R15, R12, R2, RZ ;  /* 0x000000020c0f7227 */ /* 0x008fe200078e00ff */
[----:B------:R-:W-:-:S03]  /*1240*/  SEL R16, R17, R16, !P2 ;  /* 0x0000001011107207 */ /* 0x000fc60005000000 */
[----:B------:R-:W-:Y:S01]  /*1250*/  IMAD.HI.U32 R6, R13, R2, RZ ;  /* 0x000000020d067227 */ /* 0x000fe200078e00ff */
[----:B------:R-:W-:-:S04]  /*1260*/  @P0 SHF.R.U32.HI R12, RZ, R3, R15 ;  /* 0x00000003ff0c0219 */ /* 0x000fc8000001160f */
[----:B------:R-:W-:Y:S01]  /*1270*/  @P0 SHF.R.U32.HI R13, RZ, R3, R6 ;  /* 0x00000003ff0d0219 */ /* 0x000fe20000011606 */
[----:B------:R-:W-:-:S04]  /*1280*/  IMAD R12, R12, R11, RZ ;  /* 0x0000000b0c0c7224 */ /* 0x000fc800078e02ff */
[----:B------:R-:W-:Y:S01]  /*1290*/  IMAD R6, R13, R11, RZ ;  /* 0x0000000b0d067224 */ /* 0x000fe200078e02ff */
[----:B------:R-:W-:-:S04]  /*12a0*/  ISETP.GE.AND P1, PT, R5, R12, PT ;  /* 0x0000000c0500720c */ /* 0x000fc80003f26270 */
[----:B------:R-:W-:Y:S01]  /*12b0*/  ISETP.GE.OR P1, PT, R16, R6, P1 ;  /* 0x000000061000720c */ /* 0x000fe20000f26670 */
[----:B------:R-:W-:-:S05]  /*12c0*/  IMAD.HI.U32 R6, R5, R2, RZ ;  /* 0x0000000205067227 */ /* 0x000fca00078e00ff */
[----:B------:R-:W-:-:S04]  /*12d0*/  SHF.R.U32.HI R6, RZ, R3, R6 ;  /* 0x00000003ff067219 */ /* 0x000fc80000011606 */
[----:B------:R-:W-:-:S03]  /*12e0*/  SEL R6, R5, R6, !P0 ;  /* 0x0000000605067207 */ /* 0x000fc60004000000 */
[----:B------:R-:W-:Y:S01]  /*12f0*/  @!P1 IMAD.HI.U32 R7, R16, R2, RZ ;  /* 0x0000000210079227 */ /* 0x000fe200078e00ff */
[----:B------:R-:W-:-:S04]  /*1300*/  IADD3 R2, PT, PT, -R6, RZ, RZ ;  /* 0x000000ff06027210 */ /* 0x000fc80007ffe1ff */
[----:B------:R-:W-:Y:S01]  /*1310*/  @!P1 SHF.R.U32.HI R3, RZ, R3, R7 ;  /* 0x00000003ff039219 */ /* 0x000fe20000011607 */
[----:B------:R-:W-:Y:S01]  /*1320*/  IMAD R2, R11, R2, R5 ;  /* 0x000000020b027224 */ /* 0x000fe200078e0205 */
[----:B------:R-:W-:Y:S02]  /*1330*/  IADD3 R7, PT, PT, -R5, RZ, RZ ;  /* 0x000000ff05077210 */ /* 0x000fe40007ffe1ff */
[----:B------:R-:W-:-:S03]  /*1340*/  @!P1 SEL R3, R16, R3, !P0 ;  /* 0x0000000310039207 */ /* 0x000fc60004000000 */
[----:B------:R-:W-:Y:S02]  /*1350*/  IMAD R7, R4, R7, R14 ;  /* 0x0000000704077224 */ /* 0x000fe400078e020e */
[--C-:B------:R-:W-:Y:S02]  /*1360*/  @!P1 IMAD.IADD R6, R6, 0x1, -R3.reuse ;  /* 0x0000000106069824 */ /* 0x100fe400078e0a03 */
[----:B------:R-:W-:Y:S01]  /*1370*/  @!P1 IMAD R3, R2, R13, R3 ;  /* 0x0000000d02039224 */ /* 0x000fe200078e0203 */
[----:B------:R-:W-:Y:S01]  /*1380*/  IADD3 R2, PT, PT, -R16, RZ, RZ ;  /* 0x000000ff10027210 */ /* 0x000fe20007ffe1ff */
[----:B------:R-:W-:Y:S02]  /*1390*/  @!P1 IMAD R5, R6, R11, R16 ;  /* 0x0000000b06059224 */ /* 0x000fe400078e0210 */
[----:B------:R-:W-:Y:S02]  /*13a0*/  @!P1 IMAD.MOV.U32 R16, RZ, RZ, R3 ;  /* 0x000000ffff109224 */ /* 0x000fe400078e0003 */
[----:B------:R-:W-:-:S02]  /*13b0*/  IMAD R2, R10, R2, R17 ;  /* 0x000000020a027224 */ /* 0x000fc400078e0211 */
[----:B------:R-:W-:Y:S02]  /*13c0*/  IMAD R14, R5, R4, R7 ;  /* 0x00000004050e7224 */ /* 0x000fe400078e0207 */
[----:B------:R-:W-:Y:S02]  /*13d0*/  IMAD R17, R16, R10, R2 ;  /* 0x0000000a10117224 */ /* 0x000fe400078e0202 */
.L_x_18:
[----:B------:R-:W-:-:S09]  /*13e0*/  UISETP.NE.AND UP3, UPT, UR5, 0x1, UPT ;  /* 0x000000010500788c */ /* 0x000fd2000bf65270 */
[----:B------:R-:W-:Y:S05]  /*13f0*/  BRA.U UP3, `(.L_x_19) ;  /* 0x0000000103407547 */ /* 0x000fea000b800000 */
[----:B------:R-:W2:Y:S08]  /*1400*/  LDC.64 R4, c[0x0][0xb10] ;  /* 0x0002c400ff047b82 */ /* 0x000eb00000000a00 */
[----:B------:R-:W3:Y:S08]  /*1410*/  LDC.64 R2, c[0x0][0xb18] ;  /* 0x0002c600ff027b82 */ /* 0x000ef00000000a00 */
[----:B------:R-:W4:Y:S08]  /*1420*/  LDC R6, c[0x0][0xb20] ;  /* 0x0002c800ff067b82 */ /* 0x000f300000000800 */
[----:B------:R-:W1:Y:S01]  /*1430*/  LDC R7, c[0x0][0xb0c] ;  /* 0x0002c300ff077b82 */ /* 0x000e620000000800 */
[----:B--2---:R-:W-:-:S05]  /*1440*/  IMAD.HI.U32 R4, R17, R4, RZ ;  /* 0x0000000411047227 */ /* 0x004fca00078e00ff */
[----:B------:R-:W-:Y:S01]  /*1450*/  SHF.R.U32.HI R4, RZ, R5, R4 ;  /* 0x00000005ff047219 */ /* 0x000fe20000011604 */
[----:B---3--:R-:W-:Y:S01]  /*1460*/  IMAD.HI.U32 R3, R14, R3, RZ ;  /* 0x000000030e037227 */ /* 0x008fe200078e00ff */
[----:B------:R-:W-:-:S04]  /*1470*/  ISETP.NE.AND P0, PT, R2, 0x1, PT ;  /* 0x000000010200780c */ /* 0x000fc80003f05270 */
[----:B----4-:R-:W-:-:S04]  /*1480*/  SHF.R.U32.HI R3, RZ, R6, R3 ;  /* 0x00000006ff037219 */ /* 0x010fc80000011603 */
[----:B------:R-:W-:Y:S02]  /*1490*/  SEL R3, R14, R3, !P0 ;  /* 0x000000030e037207 */ /* 0x000fe40004000000 */
[----:B-1----:R-:W-:-:S04]  /*14a0*/  ISETP.NE.AND P1, PT, R7, 0x1, PT ;  /* 0x000000010700780c */ /* 0x002fc80003f25270 */
[----:B------:R-:W-:-:S05]  /*14b0*/  SEL R4, R17, R4, !P1 ;  /* 0x0000000411047207 */ /* 0x000fca0004800000 */
[----:B------:R-:W-:Y:S02]  /*14c0*/  IMAD.IADD R5, R3, 0x1, -R4 ;  /* 0x0000000103057824 */ /* 0x000fe400078e0a04 */
[----:B------:R-:W-:Y:S02]  /*14d0*/  IMAD.IADD R3, R4, 0x1, -R3 ;  /* 0x0000000104037824 */ /* 0x000fe400078e0a03 */
[----:B------:R-:W-:Y:S02]  /*14e0*/  IMAD R17, R5, R7, R17 ;  /* 0x0000000705117224 */ /* 0x000fe400078e0211 */
[----:B------:R-:W-:Y:S02]  /*14f0*/  IMAD R14, R3, R2, R14 ;  /* 0x00000002030e7224 */ /* 0x000fe400078e020e */
.L_x_19:
[----:B------:R-:W-:Y:S05]  /*1500*/  BRA.U !UP1, `(.L_x_20) ;  /* 0x00000001090c7547 */ /* 0x000fea000b800000 */
[----:B------:R-:W-:Y:S01]  /*1510*/  UCGABAR_WAIT ;  /* 0x0000000000007dc7 */ /* 0x000fe20008000000 */
[----:B------:R-:W-:Y:S01]  /*1520*/  CCTL.IVALL ;  /* 0x00000000ff00798f */ /* 0x000fe20002000000 */
[----:B------:R-:W-:Y:S05]  /*1530*/  BRA `(.L_x_21) ;  /* 0x0000000000047947 */ /* 0x000fea0003800000 */
.L_x_20:
[----:B------:R-:W-:Y:S06]  /*1540*/  BAR.SYNC.DEFER_BLOCKING 0x0 ;  /* 0x0000000000007b1d */ /* 0x000fec0000010000 */
.L_x_21:
[----:B------:R-:W-:Y:S05]  /*1550*/  BRA.U UP2, `(.L_x_22) ;  /* 0x0000001d02887547 */ /* 0x000fea000b800000 */
[----:B------:R-:W2:Y:S01]  /*1560*/  LDCU UR7, c[0x0][0x388] ;  /* 0x00007100ff0777ac */ /* 0x000ea20008000800 */
[----:B------:R-:W3:Y:S01]  /*1570*/  LDC R10, c[0x0][0x370] ;  /* 0x0000dc00ff0a7b82 */ /* 0x000ee20000000800 */
[----:B------:R-:W-:Y:S01]  /*1580*/  PLOP3.LUT P0, PT, PT, PT, UP6, 0x80, 0x8 ;  /* 0x000000000008781c */ /* 0x000fe20003f0f068 */
[----:B------:R-:W-:Y:S01]  /*1590*/  IMAD.MOV.U32 R15, RZ, RZ, 0x1 ;  /* 0x00000001ff0f7424 */ /* 0x000fe200078e00ff */
[----:B------:R-:W4:Y:S01]  /*15a0*/  LDCU UR6, c[0x0][0x38c] ;  /* 0x00007180ff0677ac */ /* 0x000f220008000800 */
[----:B------:R-:W-:Y:S01]  /*15b0*/  ISETP.EQ.OR P4, PT, R8, RZ, P5 ;  /* 0x000000ff0800720c */ /* 0x000fe20002f82670 */
[----:B------:R-:W-:Y:S01]  /*15c0*/  IMAD.MOV.U32 R13, RZ, RZ, RZ ;  /* 0x000000ffff0d7224 */ /* 0x000fe200078e00ff */
[----:B------:R-:W-:Y:S01]  /*15d0*/  PLOP3.LUT P0, PT, P0, PT, PT, 0x8, 0x80 ;  /* 0x000000000080781c */ /* 0x000fe2000070e170 */
[----:B------:R-:W1:Y:S01]  /*15e0*/  LDCU UR30, c[0x0][0x390] ;  /* 0x00007200ff1e77ac */ /* 0x000e620008000800 */
[----:B------:R-:W3:Y:S01]  /*15f0*/  LDC R0, c[0x0][0x374] ;  /* 0x0000dd00ff007b82 */ /* 0x000ee20000000800 */
[----:B------:R-:W-:-:S02]  /*1600*/  UISETP.NE.AND UP0, UPT, UR4, URZ, UPT ;  /* 0x000000ff0400728c */ /* 0x000fc4000bf05270 */
[----:B------:R-:W-:Y:S01]  /*1610*/  USEL UR34, URZ, 0x1, UP5 ;  /* 0x00000001ff227887 */ /* 0x000fe2000a800000 */
[----:B------:R-:W1:Y:S01]  /*1620*/  LDCU.64 UR32, c[0x0][0x348] ;  /* 0x00006900ff2077ac */ /* 0x000e620008000a00 */
[----:B--2---:R-:W-:Y:S02]  /*1630*/  UIADD3 UR7, UPT, UPT, UR7, 0x3f, URZ ;  /* 0x0000003f07077890 */ /* 0x004fe4000fffe0ff */
[----:B------:R-:W-:Y:S02]  /*1640*/  USEL UR34, UR34, 0x2, UP0 ;  /* 0x0000000222227887 */ /* 0x000fe40008000000 */
[----:B------:R-:W-:Y:S01]  /*1650*/  USHF.R.S32.HI UR5, URZ, 0x1f, UR7 ;  /* 0x0000001fff057899 */ /* 0x000fe20008011407 */
[----:B------:R-:W-:Y:S01]  /*1660*/  UMOV UR37, URZ ;  /* 0x000000ff00257c82 */ /* 0x000fe20008000000 */
[----:B------:R-:W-:Y:S02]  /*1670*/  UMOV UR29, URZ ;  /* 0x000000ff001d7c82 */ /* 0x000fe40008000000 */
[----:B------:R-:W-:Y:S01]  /*1680*/  ULEA.HI UR5, UR5, UR7, URZ, 0x6 ;  /* 0x0000000705057291 */ /* 0x000fe2000f8f30ff */
[----:B------:R-:W-:-:S03]  /*1690*/  UMOV UR36, URZ ;  /* 0x000000ff00247c82 */ /* 0x000fc60008000000 */
[----:B------:R-:W-:-:S04]  /*16a0*/  USHF.R.S32.HI UR5, URZ, 0x6, UR5 ;  /* 0x00000006ff057899 */ /* 0x000fc80008011405 */
[----:B----4-:R-:W-:-:S03]  /*16b0*/  UIMAD UR6, UR5, UR6, URZ ;  /* 0x00000006050672a4 */ /* 0x010fc6000f8e02ff */
[----:B------:R-:W-:Y:S01]  /*16c0*/  UMOV UR5, 0x400 ;  /* 0x0000040000057882 */ /* 0x000fe20000000000 */
[----:B-1----:R-:W-:Y:S02]  /*16d0*/  UIMAD UR30, UR6, UR30, URZ ;  /* 0x0000001e061e72a4 */ /* 0x002fe4000f8e02ff */
[----:B------:R-:W-:Y:S02]  /*16e0*/  ULEA UR45, UR45, UR5, 0x18 ;  /* 0x000000052d2d7291 */ /* 0x000fe4000f8ec0ff */
[----:B------:R-:W-:Y:S02]  /*16f0*/  UISETP.NE.AND UP2, UPT, UR30, URZ, UPT ;  /* 0x000000ff1e00728c */ /* 0x000fe4000bf45270 */
[----:B------:R-:W-:Y:S02]  /*1700*/  UISETP.LT.U32.AND UP1, UPT, UR30, 0x11, UPT ;  /* 0x000000111e00788c */ /* 0x000fe4000bf21070 */
[----:B------:R-:W-:Y:S02]  /*1710*/  UIADD3 UR38, UPT, UPT, UR45, 0x15400, UR23 ;  /* 0x000154002d267890 */ /* 0x000fe4000fffe017 */
[----:B------:R-:W-:-:S04]  /*1720*/  USEL UR39, UR30, 0x11, UP1 ;  /* 0x000000111e277887 */ /* 0x000fc80008800000 */
[----:B------:R-:W-:Y:S02]  /*1730*/  UIADD3 UR31, UPT, UPT, UR39, -0x1, URZ ;  /* 0xffffffff271f7890 */ /* 0x000fe4000fffe0ff */
[----:B------:R-:W-:Y:S02]  /*1740*/  @!UP2 UIADD3 UR31, UPT, UPT, UR39, URZ, URZ ;  /* 0x000000ff271fa290 */ /* 0x000fe4000fffe0ff */
[----:B------:R-:W-:Y:S02]  /*1750*/  UIADD3 UR39, UPT, UPT, UR30, -UR39, URZ ;  /* 0x800000271e277290 */ /* 0x000fe4000fffe0ff */
[----:B---3--:R-:W-:-:S12]  /*1760*/  UIADD3 UR31, UPT, UPT, UR31, 0x1, URZ ;  /* 0x000000011f1f7890 */ /* 0x008fd8000fffe0ff */
.L_x_40:
[----:B------:R-:W-:Y:S01]  /*1770*/  ULEA UR4, UR37, UR45, 0x3 ;  /* 0x0000002d25047291 */ /* 0x000fe2000f8e18ff */
[----:B------:R-:W-:Y:S01]  /*1780*/  SHF.L.U32 R2, R15, 0x1f, RZ ;  /* 0x0000001f0f027819 */ /* 0x000fe200000006ff */
[----:B------:R-:W-:Y:S01]  /*1790*/  UISETP.NE.AND UP0, UPT, UR30, URZ, UPT ;  /* 0x000000ff1e00728c */ /* 0x000fe2000bf05270 */
[----:B------:R-:W-:Y:S01]  /*17a0*/  R2UR UR18, R14 ;  /* 0x000000000e1272ca */ /* 0x000fe200000e0000 */
[----:B------:R-:W-:Y:S01]  /*17b0*/  IMAD.SHL.U32 R17, R17, 0x40, RZ ;  /* 0x0000004011117824 */ /* 0x000fe200078e00ff */
[----:B------:R-:W-:Y:S01]  /*17c0*/  UMOV UR35, URZ ;  /* 0x000000ff00237c82 */ /* 0x000fe20008000000 */
[----:B------:R-:W-:Y:S01]  /*17d0*/  UMOV UR21, URZ ;  /* 0x000000ff00157c82 */ /* 0x000fe20008000000 */
[----:B------:R-:W-:Y:S02]  /*17e0*/  UMOV UR20, URZ ;  /* 0x000000ff00147c82 */ /* 0x000fe40008000000 */
[----:B----4-:R1:W2:Y:S07]  /*17f0*/  SYNCS.PHASECHK.TRANS64.TRYWAIT P2, [UR4+0x88], R2 ;  /* 0x00008802ff0075a7 */ /* 0x0102ae0008041104 */
[----:B------:R-:W-:Y:S01]  /*1800*/  USHF.L.U32 UR18, UR18, 0x7, URZ ;  /* 0x0000000712127899 */ /* 0x000fe200080006ff */
[----:B---3--:R-:W-:Y:S11]  /*1810*/  BRA.U !UP0, `(.L_x_23) ;  /* 0x0000000508787547 */ /* 0x008ff6000b800000 */
[----:B------:R-:W3:Y:S01]  /*1820*/  LDC.64 R8, c[0x0][0x480] ;  /* 0x00012000ff087b82 */ /* 0x000ee20000000a00 */
[----:B------:R-:W4:Y:S01]  /*1830*/  LDCU UR25, c[0x0][0x390] ;  /* 0x00007200ff1977ac */ /* 0x000f220008000800 */
[----:B------:R-:W2:Y:S06]  /*1840*/  LDCU UR26, c[0x0][0x38c] ;  /* 0x00007180ff1a77ac */ /* 0x000eac0008000800 */
[----:B------:R-:W4:Y:S01]  /*1850*/  LDC.64 R6, c[0x0][0x488] ;  /* 0x00012200ff067b82 */ /* 0x000f220000000a00 */
[----:B------:R-:W2:Y:S01]  /*1860*/  LDCU.64 UR14, c[0x0][0x4b8] ;  /* 0x00009700ff0e77ac */ /* 0x000ea20008000a00 */
[----:B------:R-:W-:Y:S01]  /*1870*/  UIADD3 UR36, UPT, UPT, UR31, UR29, URZ ;  /* 0x0000001d1f247290 */ /* 0x000fe2000fffe0ff */
[----:B------:R-:W-:-:S05]  /*1880*/  UMOV UR35, URZ ;  /* 0x000000ff00237c82 */ /* 0x000fca0008000000 */
[----:B-1----:R-:W1:Y:S01]  /*1890*/  LDC.64 R2, c[0x0][0x490] ;  /* 0x00012400ff027b82 */ /* 0x002e620000000a00 */
[----:B------:R-:W-:Y:S01]  /*18a0*/  UMOV UR27, UR37 ;  /* 0x00000025001b7c82 */ /* 0x000fe20008000000 */
[----:B------:R-:W-:Y:S01]  /*18b0*/  UMOV UR20, URZ ;  /* 0x000000ff00147c82 */ /* 0x000fe20008000000 */
[----:B------:R-:W-:Y:S01]  /*18c0*/  UMOV UR21, URZ ;  /* 0x000000ff00157c82 */ /* 0x000fe20008000000 */
[----:B---3--:R-:W-:Y:S01]  /*18d0*/  IMAD.HI.U32 R9, R17, R9, RZ ;  /* 0x0000000911097227 */ /* 0x008fe200078e00ff */
[----:B------:R-:W-:-:S03]  /*18e0*/  ISETP.NE.AND P1, PT, R8, 0x1, PT ;  /* 0x000000010800780c */ /* 0x000fc60003f25270 */
[----:B------:R-:W3:Y:S01]  /*18f0*/  LDC.64 R4, c[0x0][0x4b0] ;  /* 0x00012c00ff047b82 */ /* 0x000ee20000000a00 */
[----:B----4-:R-:W-:-:S04]  /*1900*/  SHF.R.U32.HI R6, RZ, R6, R9 ;  /* 0x00000006ff067219 */ /* 0x010fc80000011609 */
[----:B------:R-:W-:Y:S02]  /*1910*/  SEL R6, R17, R6, !P1 ;  /* 0x0000000611067207 */ /* 0x000fe40004800000 */
[----:B------:R-:W-:Y:S02]  /*1920*/  ISETP.NE.AND P1, PT, R7, 0x1, PT ;  /* 0x000000010700780c */ /* 0x000fe40003f25270 */
[C---:B------:R-:W-:Y:S01]  /*1930*/  R2UR UR4, R6.reuse ;  /* 0x00000000060472ca */ /* 0x040fe200000e0000 */
[----:B-1----:R-:W-:-:S04]  /*1940*/  IMAD.HI.U32 R2, R6, R2, RZ ;  /* 0x0000000206027227 */ /* 0x002fc800078e00ff */
[----:B------:R-:W-:Y:S01]  /*1950*/  IMAD.MOV R14, RZ, RZ, -R6 ;  /* 0x000000ffff0e7224 */ /* 0x000fe200078e0a06 */
[----:B------:R-:W-:-:S03]  /*1960*/  SHF.R.U32.HI R2, RZ, R3, R2 ;  /* 0x00000003ff027219 */ /* 0x000fc60000011602 */
[----:B------:R-:W-:Y:S01]  /*1970*/  IMAD R14, R8, R14, R17 ;  /* 0x0000000e080e7224 */ /* 0x000fe200078e0211 */
[----:B------:R-:W-:Y:S01]  /*1980*/  R2UR UR13, R2 ;  /* 0x00000000020d72ca */ /* 0x000fe200000e0000 */
[----:B------:R-:W-:Y:S01]  /*1990*/  VOTEU.ANY UP0, P1 ;  /* 0x0000000000ff7886 */ /* 0x000fe20000800100 */
[----:B------:R-:W1:Y:S01]  /*19a0*/  LDC.64 R2, c[0x0][0x4d0] ;  /* 0x00013400ff027b82 */ /* 0x000e620000000a00 */
[----:B---3--:R-:W-:Y:S02]  /*19b0*/  R2UR UR8, R4 ;  /* 0x00000000040872ca */ /* 0x008fe400000e0000 */
[----:B------:R-:W-:Y:S02]  /*19c0*/  R2UR UR9, R14 ;  /* 0x000000000e0972ca */ /* 0x000fe400000e0000 */
[----:B------:R-:W-:-:S06]  /*19d0*/  R2UR UR6, R5 ;  /* 0x00000000050672ca */ /* 0x000fcc00000e0000 */
[----:B------:R-:W-:Y:S01]  /*19e0*/  USEL UR13, UR4, UR13, !UP0 ;  /* 0x0000000d040d7287 */ /* 0x000fe2000c000000 */
[----:B------:R-:W3:Y:S05]  /*19f0*/  LDCU.64 UR4, c[0x0][0x4d8] ;  /* 0x00009b00ff0477ac */ /* 0x000eea0008000a00 */
[----:B------:R-:W-:-:S04]  /*1a00*/  IMAD R9, RZ, RZ, -UR13 ;  /* 0x8000000dff097e24 */ /* 0x000fc8000f8e02ff */
[----:B------:R-:W-:Y:S01]  /*1a10*/  IMAD R9, R7, R9, R6 ;  /* 0x0000000907097224 */ /* 0x000fe200078e0206 */
[----:B-1----:R-:W-:-:S04]  /*1a20*/  R2UR UR11, R2 ;  /* 0x00000000020b72ca */ /* 0x002fc800000e0000 */
[----:B------:R-:W-:Y:S02]  /*1a30*/  R2UR UR7, R9 ;  /* 0x00000000090772ca */ /* 0x000fe400000e0000 */
[----:B------:R-:W-:-:S07]  /*1a40*/  R2UR UR12, R3 ;  /* 0x00000000030c72ca */ /* 0x000fce00000e0000 */
[----:B------:R-:W-:-:S06]  /*1a50*/  UIMAD UR11, UR9, UR8, UR11 ;  /* 0x00000008090b72a4 */ /* 0x000fcc000f8e020b */
[----:B--23--:R-:W-:-:S12]  /*1a60*/  UIMAD UR12, UR7, UR6, UR12 ;  /* 0x00000006070c72a4 */ /* 0x00cfd8000f8e020c */
.L_x_29:
[----:B--2---:R-:W-:Y:S01]  /*1a70*/  @!P5 MOV R3, 0x3000 ;  /* 0x000030000003d802 */ /* 0x004fe20000000f00 */
[----:B------:R-:W-:Y:S01]  /*1a80*/  ULEA UR9, UR27, UR45, 0x3 ;  /* 0x0000002d1b097291 */ /* 0x000fe2000f8e18ff */
[----:B----4-:R-:W-:Y:S11]  /*1a90*/  @P2 BRA `(.L_x_24) ;  /* 0x00000000000c2947 */ /* 0x010ff60003800000 */
[----:B------:R-:W-:Y:S04]  /*1aa0*/  SHF.L.U32 R4, R15, 0x1f, RZ ;  /* 0x0000001f0f047819 */ /* 0x000fe800000006ff */
[----:B------:R-:W1:Y:S02]  /*1ab0*/  SYNCS.PHASECHK.TRANS64.TRYWAIT P1, [UR9+0x88], R4 ;  /* 0x00008804ff0075a7 */ /* 0x000e640008021109 */
[----:B-1----:R-:W-:Y:S05]  /*1ac0*/  @!P1 BRA `(.L_x_25) ;  /* 0x0000006000a49947 */ /* 0x002fea0003800000 */
.L_x_24:
[----:B------:R2:W-:Y:S01]  /*1ad0*/  @!P5 SYNCS.ARRIVE.TRANS64 RZ, [UR9], R3 ;  /* 0x00000003ffffd9a7 */ /* 0x0005e20008000009 */
[----:B------:R-:W-:Y:S04]  /*1ae0*/  ULOP3.LUT UR6, UR34, 0x2, URZ, 0xfc, !UPT ;  /* 0x0000000222067892 */ /* 0x000fe8000f8efcff */
[----:B------:R-:W-:Y:S09]  /*1af0*/  UISETP.NE.AND UP0, UPT, UR6, 0x2, UPT ;  /* 0x000000020600788c */ /* 0x000ff2000bf05270 */
[----:B------:R-:W-:Y:S05]  /*1b00*/  BRA.U UP0, `(.L_x_26) ;  /* 0x0000000100047547 */ /* 0x000fea000b800000 */
[----:B------:R-:W-:Y:S05]  /*1b10*/  BPT.TRAP 0x1 ;  /* 0x000000040000795c */ /* 0x000fea0000300000 */
.L_x_26:
[----:B------:R-:W-:Y:S04]  /*1b20*/  BSSY.RECONVERGENT B0, `(.L_x_27) ;  /* 0x0000003000007945 */ /* 0x000fe80003800200 */
[----:B------:R-:W-:Y:S05]  /*1b30*/  @P4 BRA `(.L_x_28) ;  /* 0x0000000000044947 */ /* 0x000fea0003800000 */
[----:B------:R-:W-:Y:S05]  /*1b40*/  BPT.TRAP 0x1 ;  /* 0x000000040000795c */ /* 0x000fea0000300000 */
.L_x_28:
[----:B------:R-:W-:Y:S05]  /*1b50*/  BSYNC.RECONVERGENT B0 ;  /* 0x0000000000007941 */ /* 0x000fea0003800200 */
.L_x_27:
[----:B------:R-:W-:Y:S02]  /*1b60*/  UIADD3 UR37, UPT, UPT, UR27, 0x1, URZ ;  /* 0x000000011b257890 */ /* 0x000fe4000fffe0ff */
[----:B------:R-:W-:Y:S02]  /*1b70*/  UIMAD UR7, UR20, UR14, UR4 ;  /* 0x0000000e140772a4 */ /* 0x000fe4000f8e0204 */
[----:B------:R-:W-:Y:S02]  /*1b80*/  UISETP.NE.AND UP0, UPT, UR37, 0x11, UPT ;  /* 0x000000112500788c */ /* 0x000fe4000bf05270 */
[----:B------:R-:W-:Y:S02]  /*1b90*/  UIMAD UR6, UR21, UR15, UR5 ;  /* 0x0000000f150672a4 */ /* 0x000fe4000f8e0205 */
[----:B------:R-:W-:Y:S02]  /*1ba0*/  USEL UR10, URZ, 0x1, UP0 ;  /* 0x00000001ff0a7887 */ /* 0x000fe40008000000 */
[----:B------:R-:W-:Y:S02]  /*1bb0*/  USEL UR37, UR37, URZ, UP0 ;  /* 0x000000ff25257287 */ /* 0x000fe40008000000 */
[----:B------:R-:W-:Y:S02]  /*1bc0*/  UIADD3 UR46, UP1, UPT, UR32, 0x80, URZ ;  /* 0x00000080202e7890 */ /* 0x000fe4000ff3e0ff */
[----:B------:R-:W-:Y:S01]  /*1bd0*/  ULEA UR8, UR37, UR45, 0x3 ;  /* 0x0000002d25087291 */ /* 0x000fe2000f8e18ff */
[----:B------:R-:W-:Y:S01]  /*1be0*/  LOP3.LUT R15, R15, UR10, RZ, 0x3c, !PT ;  /* 0x0000000a0f0f7c12 */ /* 0x000fe2000f8e3cff */
[----:B------:R-:W-:Y:S02]  /*1bf0*/  UPRMT UR43, UR7, 0x40, UR6 ;  /* 0x00000040072b7896 */ /* 0x000fe40008000006 */
[----:B------:R-:W-:Y:S01]  /*1c00*/  USHF.L.U32 UR10, UR35, 0x6, URZ ;  /* 0x00000006230a7899 */ /* 0x000fe200080006ff */
[----:B-1----:R-:W-:Y:S01]  /*1c10*/  SHF.L.U32 R2, R15, 0x1f, RZ ;  /* 0x0000001f0f027819 */ /* 0x002fe200000006ff */
[----:B------:R-:W-:Y:S02]  /*1c20*/  UIADD3.X UR47, UPT, UPT, URZ, UR33, URZ, UP1, !UPT ;  /* 0x00000021ff2f7290 */ /* 0x000fe40008ffe4ff */
[----:B------:R-:W-:Y:S01]  /*1c30*/  UPRMT UR42, UR43, 0x5410, URZ ;  /* 0x000054102b2a7896 */ /* 0x000fe200080000ff */
[----:B------:R3:W4:Y:S01]  /*1c40*/  SYNCS.PHASECHK.TRANS64.TRYWAIT P2, [UR8+0x88], R2 ;  /* 0x00008802ff0075a7 */ /* 0x0007220008041108 */
[----:B------:R-:W-:Y:S02]  /*1c50*/  ULEA UR8, UR27, UR45, 0xc ;  /* 0x0000002d1b087291 */ /* 0x000fe4000f8e60ff */
[----:B------:R-:W-:Y:S02]  /*1c60*/  UIADD3 UR40, UP0, UPT, UR32, 0x180, URZ ;  /* 0x0000018020287890 */ /* 0x000fe4000ff1e0ff */
[----:B------:R-:W-:Y:S02]  /*1c70*/  UIADD3 UR8, UPT, UPT, UR8, 0x4400, URZ ;  /* 0x0000440008087890 */ /* 0x000fe4000fffe0ff */
[----:B------:R-:W-:Y:S02]  /*1c80*/  ULEA UR17, UR27, UR23, 0xd ;  /* 0x000000171b117291 */ /* 0x000fe4000f8e68ff */
[----:B------:R-:W-:Y:S02]  /*1c90*/  UIADD3.X UR41, UPT, UPT, URZ, UR33, URZ, UP0, !UPT ;  /* 0x00000021ff297290 */ /* 0x000fe400087fe4ff */
[----:B------:R-:W-:Y:S02]  /*1ca0*/  UIADD3 UR16, UPT, UPT, UR45, 0x15400, UR17 ;  /* 0x000154002d107890 */ /* 0x000fe4000fffe011 */
[----:B------:R-:W-:Y:S01]  /*1cb0*/  ULOP3.LUT UR19, UR22, UR10, URZ, 0xfc, !UPT ;  /* 0x0000000a16137292 */ /* 0x000fe2000f8efcff */
[----:B------:R-:W-:Y:S01]  /*1cc0*/  UTMALDG.4D.IM2COL [UR8], [UR46], UR42 ;  /* 0x000000082e0073b4 */ /* 0x000fe2000805802a */
[----:B------:R-:W-:Y:S02]  /*1cd0*/  UIADD3 UR28, UPT, UPT, UR20, 0x1, URZ ;  /* 0x00000001141c7890 */ /* 0x000fe4000fffe0ff */
[----:B------:R-:W-:Y:S02]  /*1ce0*/  UIADD3 UR27, UPT, UPT, UR21, 0x1, URZ ;  /* 0x00000001151b7890 */ /* 0x000fe4000fffe0ff */
[----:B------:R-:W-:Y:S02]  /*1cf0*/  UISETP.NE.AND UP2, UPT, UR28, UR26, UPT ;  /* 0x0000001a1c00728c */ /* 0x000fe4000bf45270 */
[----:B------:R-:W-:Y:S02]  /*1d00*/  UIADD3 UR29, UPT, UPT, UR29, 0x1, URZ ;  /* 0x000000011d1d7890 */ /* 0x000fe4000fffe0ff */
[----:B------:R-:W-:Y:S01]  /*1d10*/  UIADD3 UR43, UPT, UPT, UR35, 0x1, URZ ;  /* 0x00000001232b7890 */ /* 0x000fe2000fffe0ff */
[----:B------:R-:W-:Y:S01]  /*1d20*/  UMOV UR24, 0x30000 ;  /* 0x0003000000187882 */ /* 0x000fe20000000000 */
[----:B------:R-:W-:Y:S01]  /*1d30*/  UMOV UR48, 0x0 ;  /* 0x0000000000307882 */ /* 0x000fe20000000000 */
[----:B------:R-:W-:Y:S01]  /*1d40*/  UMOV UR49, 0x10000000 ;  /* 0x1000000000317882 */ /* 0x000fe20000000000 */
[----:B------:R-:W-:Y:S03]  /*1d50*/  UMOV UR17, UR9 ;  /* 0x0000000900117c82 */ /* 0x000fe60008000000 */
[----:B------:R-:W-:Y:S01]  /*1d60*/  @UP2 UIADD3 UR27, UPT, UPT, UR21, URZ, URZ ;  /* 0x000000ff151b2290 */ /* 0x000fe2000fffe0ff */
[----:B------:R1:W-:Y:S03]  /*1d70*/  UTMALDG.4D.MULTICAST [UR16], [UR40], UR24, desc[UR48] ;  /* 0x00003010280073b4 */ /* 0x0003e60008019818 */
[----:B------:R-:W-:Y:S11]  /*1d80*/  UISETP.NE.AND UP0, UPT, UR27, UR25, UPT ;  /* 0x000000191b00728c */ /* 0x000ff6000bf05270 */
[----:B------:R-:W-:Y:S07]  /*1d90*/  @UP0 UIADD3 UR43, UPT, UPT, UR35, URZ, URZ ;  /* 0x000000ff232b0290 */ /* 0x000fee000fffe0ff */
[----:B------:R-:W-:Y:S01]  /*1da0*/  UMOV UR35, UR43 ;  /* 0x0000002b00237c82 */ /* 0x000fe20008000000 */
[----:B-1----:R-:W-:Y:S02]  /*1db0*/  USEL UR21, UR27, URZ, UP0 ;  /* 0x000000ff1b157287 */ /* 0x002fe40008000000 */
[----:B------:R-:W-:Y:S02]  /*1dc0*/  UISETP.NE.AND UP0, UPT, UR29, UR36, UPT ;  /* 0x000000241d00728c */ /* 0x000fe4000bf05270 */
[----:B------:R-:W-:Y:S01]  /*1dd0*/  USEL UR20, UR28, URZ, UP2 ;  /* 0x000000ff1c147287 */ /* 0x000fe20009000000 */
[----:B------:R-:W-:Y:S06]  /*1de0*/  UMOV UR27, UR37 ;  /* 0x00000025001b7c82 */ /* 0x000fec0008000000 */
[----:B---3--:R-:W-:Y:S05]  /*1df0*/  BRA.U UP0, `(.L_x_29) ;  /* 0xfffffffd001c7547 */ /* 0x008fea000b83ffff */
.L_x_23:
[----:B------:R-:W-:Y:S01]  /*1e00*/  ULEA UR4, UR37, UR45, 0x3 ;  /* 0x0000002d25047291 */ /* 0x000fe2000f8e18ff */
[----:B-1----:R-:W-:Y:S01]  /*1e10*/  SHF.L.U32 R2, R15, 0x1f, RZ ;  /* 0x0000001f0f027819 */ /* 0x002fe200000006ff */
[----:B------:R-:W-:Y:S01]  /*1e20*/  @!P0 SYNCS.ARRIVE.TRANS64.A1T0 RZ, [UR45+0x138], RZ ;  /* 0x000138ffffff89a7 */ /* 0x000fe2000810002d */
[----:B------:R-:W-:-:S06]  /*1e30*/  UISETP.GE.AND UP0, UPT, UR39, 0x1, UPT ;  /* 0x000000012700788c */ /* 0x000fcc000bf06270 */
[----:B------:R1:W3:Y:S03]  /*1e40*/  SYNCS.PHASECHK.TRANS64.TRYWAIT P1, [UR4+0x88], R2 ;  /* 0x00008802ff0075a7 */ /* 0x0002e60008021104 */
[----:B------:R-:W-:Y:S05]  /*1e50*/  BRA.U !UP0, `(.L_x_30) ;  /* 0x00000005087c7547 */ /* 0x000fea000b800000 */
[----:B------:R-:W4:Y:S01]  /*1e60*/  LDC.64 R8, c[0x0][0x480] ;  /* 0x00012000ff087b82 */ /* 0x000f220000000a00 */
[----:B------:R-:W3:Y:S01]  /*1e70*/  LDCU UR19, c[0x0][0x390] ;  /* 0x00007200ff1377ac */ /* 0x000ee20008000800 */
[----:B------:R-:W3:Y:S06]  /*1e80*/  LDCU UR40, c[0x0][0x38c] ;  /* 0x00007180ff2877ac */ /* 0x000eec0008000800 */
[----:B------:R-:W4:Y:S01]  /*1e90*/  LDC.64 R6, c[0x0][0x488] ;  /* 0x00012200ff067b82 */ /* 0x000f220000000a00 */
[----:B------:R-:W3:Y:S01]  /*1ea0*/  LDCU.64 UR14, c[0x0][0x4b8] ;  /* 0x00009700ff0e77ac */ /* 0x000ee20008000a00 */
[----:B------:R-:W-:Y:S01]  /*1eb0*/  UIADD3 UR36, UPT, UPT, UR39, UR36, URZ ;  /* 0x0000002427247290 */ /* 0x000fe2000fffe0ff */
[----:B------:R-:W-:-:S05]  /*1ec0*/  UMOV UR43, UR39 ;  /* 0x00000027002b7c82 */ /* 0x000fca0008000000 */
[----:B-12---:R-:W1:Y:S01]  /*1ed0*/  LDC.64 R2, c[0x0][0x490] ;  /* 0x00012400ff027b82 */ /* 0x006e620000000a00 */
[----:B------:R-:W-:Y:S01]  /*1ee0*/  UMOV UR44, UR37 ;  /* 0x00000025002c7c82 */ /* 0x000fe20008000000 */
[----:B----4-:R-:W-:Y:S01]  /*1ef0*/  IMAD.HI.U32 R9, R17, R9, RZ ;  /* 0x0000000911097227 */ /* 0x010fe200078e00ff */
[----:B------:R-:W-:-:S05]  /*1f00*/  ISETP.NE.AND P0, PT, R8, 0x1, PT ;  /* 0x000000010800780c */ /* 0x000fca0003f05270 */
[----:B------:R-:W2:Y:S01]  /*1f10*/  LDC.64 R4, c[0x0][0x4b0] ;  /* 0x00012c00ff047b82 */ /* 0x000ea20000000a00 */
[----:B------:R-:W-:-:S04]  /*1f20*/  SHF.R.U32.HI R6, RZ, R6, R9 ;  /* 0x00000006ff067219 */ /* 0x000fc80000011609 */
        /* <DEDUP_REMOVED lines=10> */
[----:B--2---:R-:W-:Y:S02]  /*1fd0*/  R2UR UR8, R4 ;  /* 0x00000000040872ca */ /* 0x004fe400000e0000 */
[----:B------:R-:W-:Y:S02]  /*1fe0*/  R2UR UR9, R9 ;  /* 0x00000000090972ca */ /* 0x000fe400000e0000 */
[----:B------:R-:W-:-:S06]  /*1ff0*/  R2UR UR6, R5 ;  /* 0x00000000050672ca */ /* 0x000fcc00000e0000 */
[----:B------:R-:W-:Y:S01]  /*2000*/  USEL UR13, UR4, UR13, !UP0 ;  /* 0x0000000d040d7287 */ /* 0x000fe2000c000000 */
[----:B------:R-:W2:Y:S05]  /*2010*/  LDCU.64 UR4, c[0x0][0x4d8] ;  /* 0x00009b00ff0477ac */ /* 0x000eaa0008000a00 */
[----:B------:R-:W-:-:S04]  /*2020*/  IMAD R14, RZ, RZ, -UR13 ;  /* 0x8000000dff0e7e24 */ /* 0x000fc8000f8e02ff */
[----:B------:R-:W-:Y:S01]  /*2030*/  IMAD R14, R7, R14, R6 ;  /* 0x0000000e070e7224 */ /* 0x000fe200078e0206 */
[----:B-1----:R-:W-:-:S04]  /*2040*/  R2UR UR11, R2 ;  /* 0x00000000020b72ca */ /* 0x002fc800000e0000 */
[----:B------:R-:W-:Y:S02]  /*2050*/  R2UR UR7, R14 ;  /* 0x000000000e0772ca */ /* 0x000fe400000e0000 */
[----:B------:R-:W-:-:S07]  /*2060*/  R2UR UR12, R3 ;  /* 0x00000000030c72ca */ /* 0x000fce00000e0000 */
[----:B------:R-:W-:-:S06]  /*2070*/  UIMAD UR11, UR9, UR8, UR11 ;  /* 0x00000008090b72a4 */ /* 0x000fcc000f8e020b */
[----:B--23--:R-:W-:-:S12]  /*2080*/  UIMAD UR12, UR7, UR6, UR12 ;  /* 0x00000006070c72a4 */ /* 0x00cfd8000f8e020c */
.L_x_36:
[----:B--2---:R-:W-:Y:S01]  /*2090*/  @!P5 MOV R3, 0x3000 ;  /* 0x000030000003d802 */ /* 0x004fe20000000f00 */
[----:B------:R-:W-:Y:S01]  /*20a0*/  ULEA UR9, UR44, UR45, 0x3 ;  /* 0x0000002d2c097291 */ /* 0x000fe2000f8e18ff */
[----:B---3--:R-:W-:Y:S11]  /*20b0*/  @P1 BRA `(.L_x_31) ;  /* 0x00000000000c1947 */ /* 0x008ff60003800000 */
[----:B------:R-:W-:Y:S04]  /*20c0*/  SHF.L.U32 R4, R15, 0x1f, RZ ;  /* 0x0000001f0f047819 */ /* 0x000fe800000006ff */
[----:B------:R-:W1:Y:S02]  /*20d0*/  SYNCS.PHASECHK.TRANS64.TRYWAIT P0, [UR9+0x88], R4 ;  /* 0x00008804ff0075a7 */ /* 0x000e640008001109 */
[----:B-1----:R-:W-:Y:S05]  /*20e0*/  @!P0 BRA `(.L_x_32) ;  /* 0x0000005c00348947 */ /* 0x002fea0003800000 */
.L_x_31:
[----:B------:R2:W-:Y:S01]  /*20f0*/  @!P5 SYNCS.ARRIVE.TRANS64 RZ, [UR9], R3 ;  /* 0x00000003ffffd9a7 */ /* 0x0005e20008000009 */
[----:B------:R-:W-:Y:S04]  /*2100*/  ULOP3.LUT UR6, UR34, 0x2, URZ, 0xfc, !UPT ;  /* 0x0000000222067892 */ /* 0x000fe8000f8efcff */
[----:B------:R-:W-:Y:S09]  /*2110*/  UISETP.NE.AND UP0, UPT, UR6, 0x2, UPT ;  /* 0x000000020600788c */ /* 0x000ff2000bf05270 */
[----:B------:R-:W-:Y:S05]  /*2120*/  BRA.U UP0, `(.L_x_33) ;  /* 0x0000000100047547 */ /* 0x000fea000b800000 */
[----:B------:R-:W-:Y:S05]  /*2130*/  BPT.TRAP 0x1 ;  /* 0x000000040000795c */ /* 0x000fea0000300000 */
.L_x_33:
[----:B------:R-:W-:Y:S04]  /*2140*/  BSSY.RECONVERGENT B0, `(.L_x_34) ;  /* 0x0000003000007945 */ /* 0x000fe80003800200 */
[----:B------:R-:W-:Y:S05]  /*2150*/  @P4 BRA `(.L_x_35) ;  /* 0x0000000000044947 */ /* 0x000fea0003800000 */
[----:B------:R-:W-:Y:S05]  /*2160*/  BPT.TRAP 0x1 ;  /* 0x000000040000795c */ /* 0x000fea0000300000 */
.L_x_35:
[----:B------:R-:W-:Y:S05]  /*2170*/  BSYNC.RECONVERGENT B0 ;  /* 0x0000000000007941 */ /* 0x000fea0003800200 */
.L_x_34:
[----:B------:R-:W-:Y:S02]  /*2180*/  UIADD3 UR37, UPT, UPT, UR44, 0x1, URZ ;  /* 0x000000012c257890 */ /* 0x000fe4000fffe0ff */
[----:B------:R-:W-:Y:S02]  /*2190*/  UIMAD UR6, UR20, UR14, UR4 ;  /* 0x0000000e140672a4 */ /* 0x000fe4000f8e0204 */
[----:B------:R-:W-:Y:S02]  /*21a0*/  UISETP.NE.AND UP0, UPT, UR37, 0x11, UPT ;  /* 0x000000112500788c */ /* 0x000fe4000bf05270 */
[----:B------:R-:W-:Y:S02]  /*21b0*/  UIMAD UR7, UR21, UR15, UR5 ;  /* 0x0000000f150772a4 */ /* 0x000fe4000f8e0205 */
[----:B------:R-:W-:Y:S02]  /*21c0*/  USEL UR10, URZ, 0x1, UP0 ;  /* 0x00000001ff0a7887 */ /* 0x000fe40008000000 */
[----:B------:R-:W-:Y:S02]  /*21d0*/  USEL UR37, UR37, URZ, UP0 ;  /* 0x000000ff25257287 */ /* 0x000fe40008000000 */
[----:B------:R-:W-:Y:S02]  /*21e0*/  UIADD3 UR42, UPT, UPT, UR20, 0x1, URZ ;  /* 0x00000001142a7890 */ /* 0x000fe4000fffe0ff */
[----:B------:R-:W-:Y:S01]  /*21f0*/  ULEA UR8, UR37, UR45, 0x3 ;  /* 0x0000002d25087291 */ /* 0x000fe2000f8e18ff */
[----:B------:R-:W-:Y:S01]  /*2200*/  LOP3.LUT R15, R15, UR10, RZ, 0x3c, !PT ;  /* 0x0000000a0f0f7c12 */ /* 0x000fe2000f8e3cff */
[----:B------:R-:W-:Y:S02]  /*2210*/  ULEA UR24, UR44, UR38, 0xd ;  /* 0x000000262c187291 */ /* 0x000fe4000f8e68ff */
[----:B------:R-:W-:Y:S01]  /*2220*/  UIADD3 UR50, UP1, UPT, UR32, 0x80, URZ ;  /* 0x0000008020327890 */ /* 0x000fe2000ff3e0ff */
[----:B-1----:R-:W-:Y:S01]  /*2230*/  SHF.L.U32 R2, R15, 0x1f, RZ ;  /* 0x0000001f0f027819 */ /* 0x002fe200000006ff */
[----:B------:R-:W-:Y:S02]  /*2240*/  UISETP.NE.AND UP2, UPT, UR42, UR40, UPT ;  /* 0x000000282a00728c */ /* 0x000fe4000bf45270 */
[----:B------:R-:W-:Y:S01]  /*2250*/  USHF.L.U32 UR10, UR35, 0x6, URZ ;  /* 0x00000006230a7899 */ /* 0x000fe200080006ff */
[----:B------:R1:W3:Y:S01]  /*2260*/  SYNCS.PHASECHK.TRANS64.TRYWAIT P1, [UR8+0x88], R2 ;  /* 0x00008802ff0075a7 */ /* 0x0002e20008021108 */
[----:B------:R-:W-:Y:S02]  /*2270*/  ULEA UR8, UR44, UR45, 0xc ;  /* 0x0000002d2c087291 */ /* 0x000fe4000f8e60ff */
[----:B------:R-:W-:Y:S02]  /*2280*/  UPRMT UR44, UR6, 0x40, UR7 ;  /* 0x00000040062c7896 */ /* 0x000fe40008000007 */
[----:B------:R-:W-:Y:S02]  /*2290*/  UIADD3.X UR51, UPT, UPT, URZ, UR33, URZ, UP1, !UPT ;  /* 0x00000021ff337290 */ /* 0x000fe40008ffe4ff */
[----:B------:R-:W-:Y:S02]  /*22a0*/  UIADD3 UR8, UPT, UPT, UR8, 0x4400, URZ ;  /* 0x0000440008087890 */ /* 0x000fe4000fffe0ff */
[----:B------:R-:W-:Y:S02]  /*22b0*/  UPRMT UR52, UR44, 0x5410, URZ ;  /* 0x000054102c347896 */ /* 0x000fe400080000ff */
[----:B------:R-:W-:Y:S02]  /*22c0*/  UIADD3 UR48, UP0, UPT, UR32, 0x180, URZ ;  /* 0x0000018020307890 */ /* 0x000fe4000ff1e0ff */
[----:B------:R-:W-:Y:S02]  /*22d0*/  ULOP3.LUT UR27, UR22, UR10, URZ, 0xfc, !UPT ;  /* 0x0000000a161b7292 */ /* 0x000fe4000f8efcff */
[----:B------:R-:W-:Y:S02]  /*22e0*/  UIADD3.X UR49, UPT, UPT, URZ, UR33, URZ, UP0, !UPT ;  /* 0x00000021ff317290 */ /* 0x000fe400087fe4ff */
[----:B------:R-:W-:Y:S01]  /*22f0*/  UIADD3 UR41, UPT, UPT, UR21, 0x1, URZ ;  /* 0x0000000115297890 */ /* 0x000fe2000fffe0ff */
[----:B------:R1:W-:Y:S01]  /*2300*/  UTMALDG.4D.IM2COL [UR8], [UR50], UR52 ;  /* 0x00000008320073b4 */ /* 0x0003e20008058034 */
[----:B------:R-:W-:Y:S02]  /*2310*/  @UP2 UIADD3 UR41, UPT, UPT, UR21, URZ, URZ ;  /* 0x000000ff15292290 */ /* 0x000fe4000fffe0ff */
[----:B------:R-:W-:Y:S02]  /*2320*/  UIADD3 UR53, UPT, UPT, UR35, 0x1, URZ ;  /* 0x0000000123357890 */ /* 0x000fe4000fffe0ff */
[----:B------:R-:W-:Y:S02]  /*2330*/  UISETP.NE.AND UP0, UPT, UR41, UR19, UPT ;  /* 0x000000132900728c */ /* 0x000fe4000bf05270 */
[----:B------:R-:W-:Y:S01]  /*2340*/  UIADD3 UR44, UPT, UPT, UR43, -0x1, URZ ;  /* 0xffffffff2b2c7890 */ /* 0x000fe2000fffe0ff */
[----:B------:R-:W-:Y:S01]  /*2350*/  UMOV UR17, 0x30000 ;  /* 0x0003000000117882 */ /* 0x000fe20000000000 */
[----:B------:R-:W-:Y:S01]  /*2360*/  UMOV UR46, 0x0 ;  /* 0x00000000002e7882 */ /* 0x000fe20000000000 */
[----:B------:R-:W-:Y:S01]  /*2370*/  UMOV UR47, 0x10000000 ;  /* 0x10000000002f7882 */ /* 0x000fe20000000000 */
[----:B------:R-:W-:Y:S01]  /*2380*/  UMOV UR26, UR18 ;  /* 0x00000012001a7c82 */ /* 0x000fe20008000000 */
[----:B------:R-:W-:Y:S01]  /*2390*/  UMOV UR28, UR20 ;  /* 0x00000014001c7c82 */ /* 0x000fe20008000000 */
[----:B------:R-:W-:Y:S03]  /*23a0*/  USEL UR20, UR42, URZ, UP2 ;  /* 0x000000ff2a147287 */ /* 0x000fe60009000000 */
[----:B------:R-:W-:Y:S01]  /*23b0*/  @UP0 UIADD3 UR53, UPT, UPT, UR35, URZ, URZ ;  /* 0x000000ff23350290 */ /* 0x000fe2000fffe0ff */
[----:B------:R-:W-:Y:S01]  /*23c0*/  UMOV UR29, UR21 ;  /* 0x00000015001d7c82 */ /* 0x000fe20008000000 */
[----:B------:R-:W-:Y:S01]  /*23d0*/  USEL UR21, UR41, URZ, UP0 ;  /* 0x000000ff29157287 */ /* 0x000fe20008000000 */
[----:B------:R-:W-:Y:S01]  /*23e0*/  UMOV UR25, UR9 ;  /* 0x0000000900197c82 */ /* 0x000fe20008000000 */
[----:B------:R-:W-:Y:S01]  /*23f0*/  UISETP.GT.U32.AND UP0, UPT, UR43, 0x1, UPT ;  /* 0x000000012b00788c */ /* 0x000fe2000bf04070 */
[----:B------:R1:W-:Y:S02]  /*2400*/  UTMALDG.4D.MULTICAST [UR24], [UR48], UR17, desc[UR46] ;  /* 0x00002e18300073b4 */ /* 0x0003e40008019811 */
[----:B------:R-:W-:Y:S01]  /*2410*/  UMOV UR35, UR53 ;  /* 0x0000003500237c82 */ /* 0x000fe20008000000 */
[----:B------:R-:W-:Y:S01]  /*2420*/  UMOV UR43, UR44 ;  /* 0x0000002c002b7c82 */ /* 0x000fe20008000000 */
[----:B------:R-:W-:Y:S04]  /*2430*/  UMOV UR44, UR37 ;  /* 0x00000025002c7c82 */ /* 0x000fe80008000000 */
[----:B-1----:R-:W-:Y:S05]  /*2440*/  BRA.U UP0, `(.L_x_36) ;  /* 0xfffffffd00107547 */ /* 0x002fea000b83ffff */
.L_x_30:
[----:B--2---:R-:W-:Y:S01]  /*2450*/  SHF.L.U32 R3, R13, 0x1f, RZ ;  /* 0x0000001f0d037819 */ /* 0x004fe200000006ff */
[----:B------:R-:W-:-:S03]  /*2460*/  NOP ;  /* 0x0000000000007918 */ /* 0x000fc60000000000 */
[----:B------:R-:W2:Y:S02]  /*2470*/  SYNCS.PHASECHK.TRANS64.TRYWAIT P0, [UR45+0x140], R3 ;  /* 0x00014003ff0075a7 */ /* 0x000ea4000800112d */
[----:B--2---:R-:W-:Y:S05]  /*2480*/  @!P0 BRA `(.L_x_37) ;  /* 0x0000005800648947 */ /* 0x004fea0003800000 */
.L_x_122:
[----:B------:R-:W2:Y:S01]  /*2490*/  LDS.128 R4, [UR45+0x180] ;  /* 0x0001802dff047984 */ /* 0x000ea20008000c00 */
[----:B------:R-:W-:Y:S01]  /*24a0*/  UIADD3 UR4, UPT, UPT, UR45, 0x148, URZ ;  /* 0x000001482d047890 */ /* 0x000fe2000fffe0ff */
[----:B------:R-:W-:Y:S01]  /*24b0*/  ISETP.GE.AND P0, PT, R40, 0x1, PT ;  /* 0x000000012800780c */ /* 0x000fe20003f06270 */
[----:B------:R-:W-:Y:S01]  /*24c0*/  @!PT LDS RZ, [RZ] ;  /* 0x00000000fffff984 */ /* 0x000fe20000000800 */
[----:B------:R-:W-:Y:S01]  /*24d0*/  @!PT LDS RZ, [RZ] ;  /* 0x00000000fffff984 */ /* 0x000fe20000000800 */
[----:B------:R-:W-:Y:S01]  /*24e0*/  @!PT LDS RZ, [RZ] ;  /* 0x00000000fffff984 */ /* 0x000fe20000000800 */
[----:B------:R-:W-:Y:S01]  /*24f0*/  @!PT LDS RZ, [RZ] ;  /* 0x00000000fffff984 */ /* 0x000fe20000000800 */
[----:B------:R1:W-:Y:S06]  /*2500*/  MEMBAR.ALL.CTA ;  /* 0x0000000000007992 */ /* 0x0003ec0000008000 */
[----:B-1----:R-:W1:Y:S01]  /*2510*/  FENCE.VIEW.ASYNC.S ;  /* 0x00000000000073c6 */ /* 0x002e620000000000 */
[----:B------:R-:W-:-:S09]  /*2520*/  UPRMT UR4, URZ, 0x654, UR4 ;  /* 0x00000654ff047896 */ /* 0x000fd20008000004 */
[----:B-1----:R-:W-:Y:S01]  /*2530*/  SYNCS.ARRIVE.TRANS64.RED.A1T0 RZ, [UR4], RZ ;  /* 0x000000ffffff79a7 */ /* 0x002fe20008100404 */
[----:B--2---:R-:W-:-:S13]  /*2540*/  LOP3.LUT P3, RZ, R6, 0x1, RZ, 0xc0, !PT ;  /* 0x0000000106ff7812 */ /* 0x004fda000786c0ff */
[----:B------:R-:W-:Y:S02]  /*2550*/  @P3 MOV R12, R4 ;  /* 0x00000004000c3202 */ /* 0x000fe40000000f00 */
[----:B------:R-:W-:Y:S01]  /*2560*/  @P3 LOP3.LUT R11, R5, 0xffff, RZ, 0xc0, !PT ;  /* 0x0000ffff050b3812 */ /* 0x000fe200078ec0ff */
[----:B------:R-:W-:Y:S06]  /*2570*/  @!P0 BRA `(.L_x_38) ;  /* 0x0000000000b88947 */ /* 0x000fec0003800000 */
[----:B------:R-:W1:Y:S01]  /*2580*/  LDC.64 R4, c[0x0][0xb18] ;  /* 0x0002c600ff047b82 */ /* 0x000e620000000a00 */
[----:B----4-:R-:W-:-:S07]  /*2590*/  ISETP.NE.AND P2, PT, R40, 0x1, PT ;  /* 0x000000012800780c */ /* 0x010fce0003f45270 */
[----:B------:R-:W2:Y:S08]  /*25a0*/  LDC.64 R6, c[0x0][0xb10] ;  /* 0x0002c400ff067b82 */ /* 0x000eb00000000a00 */
[----:B------:R-:W4:Y:S08]  /*25b0*/  LDC R8, c[0x0][0xb20] ;  /* 0x0002c800ff087b82 */ /* 0x000f300000000800 */
[----:B------:R-:W3:Y:S01]  /*25c0*/  LDC R9, c[0x0][0xb0c] ;  /* 0x0002c300ff097b82 */ /* 0x000ee20000000800 */
[----:B-1----:R-:W-:Y:S01]  /*25d0*/  IMAD.HI.U32 R16, R0, R5, RZ ;  /* 0x0000000500107227 */ /* 0x002fe200078e00ff */
[----:B------:R-:W-:-:S03]  /*25e0*/  ISETP.NE.AND P0, PT, R4, 0x1, PT ;  /* 0x000000010400780c */ /* 0x000fc60003f05270 */
[----:B------:R-:W-:-:S03]  /*25f0*/  IMAD.HI.U32 R5, R11, R5, RZ ;  /* 0x000000050b057227 */ /* 0x000fc600078e00ff */
[----:B------:R-:W1:Y:S01]  /*2600*/  LDC.64 R2, c[0x0][0xb28] ;  /* 0x0002ca00ff027b82 */ /* 0x000e620000000a00 */
[----:B--2---:R-:W-:-:S04]  /*2610*/  IMAD.HI.U32 R17, R10, R6, RZ ;  /* 0x000000060a117227 */ /* 0x004fc800078e00ff */
[----:B------:R-:W-:Y:S01]  /*2620*/  IMAD.HI.U32 R18, R12, R6, RZ ;  /* 0x000000060c127227 */ /* 0x000fe200078e00ff */
[-C--:B------:R-:W-:Y:S02]  /*2630*/  SHF.R.U32.HI R17, RZ, R7.reuse, R17 ;  /* 0x00000007ff117219 */ /* 0x080fe40000011611 */
[-C--:B----4-:R-:W-:Y:S02]  /*2640*/  SHF.R.U32.HI R16, RZ, R8.reuse, R16 ;  /* 0x00000008ff107219 */ /* 0x090fe40000011610 */
[----:B------:R-:W-:Y:S02]  /*2650*/  SHF.R.U32.HI R5, RZ, R8, R5 ;  /* 0x00000008ff057219 */ /* 0x000fe40000011605 */
[----:B------:R-:W-:Y:S02]  /*2660*/  SEL R16, R0, R16, !P0 ;  /* 0x0000001000107207 */ /* 0x000fe40004000000 */
[----:B------:R-:W-:Y:S02]  /*2670*/  SHF.R.U32.HI R18, RZ, R7, R18 ;  /* 0x00000007ff127219 */ /* 0x000fe40000011612 */
[----:B---3--:R-:W-:-:S02]  /*2680*/  ISETP.NE.AND P1, PT, R9, 0x1, PT ;  /* 0x000000010900780c */ /* 0x008fc40003f25270 */
[----:B------:R-:W-:Y:S02]  /*2690*/  SEL R5, R11, R5, !P0 ;  /* 0x000000050b057207 */ /* 0x000fe40004000000 */
[----:B------:R-:W-:Y:S02]  /*26a0*/  SEL R17, R10, R17, !P1 ;  /* 0x000000110a117207 */ /* 0x000fe40004800000 */
[----:B------:R-:W-:Y:S01]  /*26b0*/  SEL R18, R12, R18, !P1 ;  /* 0x000000120c127207 */ /* 0x000fe20004800000 */
[----:B-1----:R-:W-:-:S04]  /*26c0*/  IMAD.HI.U32 R14, R16, R2, RZ ;  /* 0x00000002100e7227 */ /* 0x002fc800078e00ff */
        /* <DEDUP_REMOVED lines=10> */
[----:B------:R-:W-:-:S04]  /*2770*/  @!P0 IMAD.HI.U32 R7, R18, R2, RZ ;  /* 0x0000000212078227 */ /* 0x000fc800078e00ff */
[----:B------:R-:W-:Y:S01]  /*2780*/  IMAD.MOV R2, RZ, RZ, -R6 ;  /* 0x000000ffff027224 */ /* 0x000fe200078e0a06 */
[----:B------:R-:W-:Y:S02]  /*2790*/  @!P0 SHF.R.U32.HI R3, RZ, R3, R7 ;  /* 0x00000003ff038219 */ /* 0x000fe40000011607 */
[----:B------:R-:W-:Y:S01]  /*27a0*/  IADD3 R7, PT, PT, -R5, RZ, RZ ;  /* 0x000000ff05077210 */ /* 0x000fe20007ffe1ff */
[----:B------:R-:W-:Y:S01]  /*27b0*/  IMAD R2, R40, R2, R5 ;  /* 0x0000000228027224 */ /* 0x000fe200078e0205 */
        /* <DEDUP_REMOVED lines=10> */
.L_x_38:
[----:B------:R-:W1:Y:S02]  /*2860*/  LDCU UR4, c[0x0][0xb30] ;  /* 0x00016600ff0477ac */ /* 0x000e640008000800 */
[----:B-1----:R-:W-:-:S09]  /*2870*/  UISETP.NE.AND UP0, UPT, UR4, 0x1, UPT ;  /* 0x000000010400788c */ /* 0x002fd2000bf05270 */
[----:B------:R-:W-:Y:S05]  /*2880*/  BRA.U UP0, `(.L_x_39) ;  /* 0x0000000100407547 */ /* 0x000fea000b800000 */
[----:B------:R-:W1:Y:S08]  /*2890*/  LDC.64 R4, c[0x0][0xb10] ;  /* 0x0002c400ff047b82 */ /* 0x000e700000000a00 */
[----:B------:R-:W2:Y:S08]  /*28a0*/  LDC.64 R2, c[0x0][0xb18] ;  /* 0x0002c600ff027b82 */ /* 0x000eb00000000a00 */
[----:B------:R-:W3:Y:S08]  /*28b0*/  LDC R6, c[0x0][0xb20] ;  /* 0x0002c800ff067b82 */ /* 0x000ef00000000800 */
[----:B------:R-:W4:Y:S01]  /*28c0*/  LDC R7, c[0x0][0xb0c] ;  /* 0x0002c300ff077b82 */ /* 0x000f220000000800 */
[----:B-1----:R-:W-:-:S05]  /*28d0*/  IMAD.HI.U32 R4, R12, R4, RZ ;  /* 0x000000040c047227 */ /* 0x002fca00078e00ff */
[----:B------:R-:W-:Y:S01]  /*28e0*/  SHF.R.U32.HI R4, RZ, R5, R4 ;  /* 0x00000005ff047219 */ /* 0x000fe20000011604 */
[----:B--2---:R-:W-:Y:S01]  /*28f0*/  IMAD.HI.U32 R3, R11, R3, RZ ;  /* 0x000000030b037227 */ /* 0x004fe200078e00ff */
[----:B------:R-:W-:-:S04]  /*2900*/  ISETP.NE.AND P0, PT, R2, 0x1, PT ;  /* 0x000000010200780c */ /* 0x000fc80003f05270 */
[----:B---3--:R-:W-:-:S04]  /*2910*/  SHF.R.U32.HI R3, RZ, R6, R3 ;  /* 0x00000006ff037219 */ /* 0x008fc80000011603 */
[----:B------:R-:W-:Y:S02]  /*2920*/  SEL R3, R11, R3, !P0 ;  /* 0x000000030b037207 */ /* 0x000fe40004000000 */
[----:B----4-:R-:W-:-:S04]  /*2930*/  ISETP.NE.AND P1, PT, R7, 0x1, PT ;  /* 0x000000010700780c */ /* 0x010fc80003f25270 */
[----:B------:R-:W-:-:S05]  /*2940*/  SEL R4, R12, R4, !P1 ;  /* 0x000000040c047207 */ /* 0x000fca0004800000 */
[----:B------:R-:W-:Y:S02]  /*2950*/  IMAD.IADD R5, R3, 0x1, -R4 ;  /* 0x0000000103057824 */ /* 0x000fe400078e0a04 */
[----:B------:R-:W-:Y:S02]  /*2960*/  IMAD.IADD R3, R4, 0x1, -R3 ;  /* 0x0000000104037824 */ /* 0x000fe400078e0a03 */
[----:B------:R-:W-:Y:S02]  /*2970*/  IMAD R12, R5, R7, R12 ;  /* 0x00000007050c7224 */ /* 0x000fe400078e020c */
[----:B------:R-:W-:-:S07]  /*2980*/  IMAD R11, R3, R2, R11 ;  /* 0x00000002030b7224 */ /* 0x000fce00078e020b */
.L_x_39:
[----:B------:R-:W-:Y:S01]  /*2990*/  UMOV UR29, UR36 ;  /* 0x00000024001d7c82 */ /* 0x000fe20008000000 */
[----:B------:R-:W-:Y:S01]  /*29a0*/  PLOP3.LUT P0, PT, PT, PT, PT, 0x80, 0x8 ;  /* 0x000000000008781c */ /* 0x000fe20003f0f070 */
[----:B------:R-:W-:Y:S01]  /*29b0*/  IMAD.IADD R17, R12, 0x1, R101 ;  /* 0x000000010c117824 */ /* 0x000fe200078e0265 */
[----:B------:R-:W-:Y:S01]  /*29c0*/  LOP3.LUT R13, R13, 0x1, RZ, 0x3c, !PT ;  /* 0x000000010d0d7812 */ /* 0x000fe200078e3cff */
[----:B------:R-:W-:Y:S01]  /*29d0*/  IMAD.IADD R14, R11, 0x1, R100 ;  /* 0x000000010b0e7824 */ /* 0x000fe200078e0264 */
[----:B------:R-:W-:Y:S09]  /*29e0*/  @P3 BRA `(.L_x_40) ;  /* 0xffffffec00603947 */ /* 0x000ff2000383ffff */
[----:B------:R-:W-:Y:S01]  /*29f0*/  UIADD3 UR45, UPT, UPT, UR45, 0x88, URZ ;  /* 0x000000882d2d7890 */ /* 0x000fe2000fffe0ff */
[----:B------:R-:W-:-:S03]  /*2a00*/  SHF.L.U32 R2, R15, 0x1f, RZ ;  /* 0x0000001f0f027819 */ /* 0x000fc600000006ff */
[----:B------:R-:W-:-:S09]  /*2a10*/  ULEA UR4, UR37, UR45, 0x3 ;  /* 0x0000002d25047291 */ /* 0x000fd2000f8e18ff */
[----:B------:R-:W1:Y:S02]  /*2a20*/  SYNCS.PHASECHK.TRANS64.TRYWAIT P0, [UR4], R2 ;  /* 0x00000002ff0075a7 */ /* 0x000e640008001104 */
[----:B-1----:R-:W-:Y:S05]  /*2a30*/  @!P0 BRA `(.L_x_41) ;  /* 0x0000005400108947 */ /* 0x002fea0003800000 */
.L_x_124:
[----:B------:R-:W-:-:S04]  /*2a40*/  UIADD3 UR5, UPT, UPT, UR37, 0x1, URZ ;  /* 0x0000000125057890 */ /* 0x000fc8000fffe0ff */
[----:B------:R-:W-:-:S04]  /*2a50*/  UISETP.NE.AND UP0, UPT, UR5, 0x11, UPT ;  /* 0x000000110500788c */ /* 0x000fc8000bf05270 */
[----:B------:R-:W-:Y:S02]  /*2a60*/  USEL UR6, URZ, 0x1, UP0 ;  /* 0x00000001ff067887 */ /* 0x000fe40008000000 */
[----:B------:R-:W-:-:S04]  /*2a70*/  USEL UR5, UR5, URZ, UP0 ;  /* 0x000000ff05057287 */ /* 0x000fc80008000000 */
[----:B------:R-:W-:Y:S01]  /*2a80*/  ULEA UR4, UR5, UR45, 0x3 ;  /* 0x0000002d05047291 */ /* 0x000fe2000f8e18ff */
[----:B-1----:R-:W-:-:S04]  /*2a90*/  LOP3.LUT R2, R15, UR6, RZ, 0x3c, !PT ;  /* 0x000000060f027c12 */ /* 0x002fc8000f8e3cff */
[----:B------:R-:W-:-:S04]  /*2aa0*/  SHF.L.U32 R3, R2, 0x1f, RZ ;  /* 0x0000001f02037819 */ /* 0x000fc800000006ff */
[----:B------:R-:W1:Y:S02]  /*2ab0*/  SYNCS.PHASECHK.TRANS64.TRYWAIT P0, [UR4], R3 ;  /* 0x00000003ff0075a7 */ /* 0x000e640008001104 */
[----:B-1----:R-:W-:Y:S05]  /*2ac0*/  @!P0 BRA `(.L_x_42) ;  /* 0x0000005400048947 */ /* 0x002fea0003800000 */
.L_x_126:
[----:B------:R-:W-:-:S04]  /*2ad0*/  UIADD3 UR5, UPT, UPT, UR5, 0x1, URZ ;  /* 0x0000000105057890 */ /* 0x000fc8000fffe0ff */
[----:B------:R-:W-:-:S04]  /*2ae0*/  UISETP.NE.AND UP0, UPT, UR5, 0x11, UPT ;  /* 0x000000110500788c */ /* 0x000fc8000bf05270 */
[----:B------:R-:W-:Y:S02]  /*2af0*/  USEL UR6, URZ, 0x1, UP0 ;  /* 0x00000001ff067887 */ /* 0x000fe40008000000 */
[----:B------:R-:W-:-:S04]  /*2b00*/  USEL UR5, UR5, URZ, UP0 ;  /* 0x000000ff05057287 */ /* 0x000fc80008000000 */
[----:B------:R-:W-:Y:S01]  /*2b10*/  ULEA UR4, UR5, UR45, 0x3 ;  /* 0x0000002d05047291 */ /* 0x000fe2000f8e18ff */
[----:B------:R-:W-:-:S04]  /*2b20*/  LOP3.LUT R2, R2, UR6, RZ, 0x3c, !PT ;  /* 0x0000000602027c12 */ /* 0x000fc8000f8e3cff */
[----:B-1----:R-:W-:-:S04]  /*2b30*/  SHF.L.U32 R3, R2, 0x1f, RZ ;  /* 0x0000001f02037819 */ /* 0x002fc800000006ff */
[----:B------:R-:W1:Y:S02]  /*2b40*/  SYNCS.PHASECHK.TRANS64.TRYWAIT P0, [UR4], R3 ;  /* 0x00000003ff0075a7 */ /* 0x000e640008001104 */
[----:B-1----:R-:W-:Y:S05]  /*2b50*/  @!P0 BRA `(.L_x_43) ;  /* 0x0000005000f88947 */ /* 0x002fea0003800000 */
.L_x_128:
        /* <DEDUP_REMOVED lines=9> */
.L_x_130:
        /* <DEDUP_REMOVED lines=9> */
.L_x_132:
        /* <DEDUP_REMOVED lines=9> */
.L_x_134:
        /* <DEDUP_REMOVED lines=9> */
.L_x_136:
        /* <DEDUP_REMOVED lines=9> */
.L_x_138:
        /* <DEDUP_REMOVED lines=9> */
.L_x_140:
        /* <DEDUP_REMOVED lines=9> */
.L_x_142:
        /* <DEDUP_REMOVED lines=9> */
.L_x_144:
        /* <DEDUP_REMOVED lines=9> */
.L_x_146:
        /* <DEDUP_REMOVED lines=9> */
.L_x_148:
        /* <DEDUP_REMOVED lines=9> */
.L_x_150:
        /* <DEDUP_REMOVED lines=9> */
.L_x_152:
        /* <DEDUP_REMOVED lines=9> */
.L_x_154:
[----:B------:R-:W-:-:S04]  /*32b0*/  UIADD3 UR5, UPT, UPT, UR5, 0x1, URZ ;  /* 0x0000000105057890 */ /* 0x000fc8000fffe0ff */
[----:B------:R-:W-:-:S04]  /*32c0*/  UISETP.NE.AND UP0, UPT, UR5, 0x11, UPT ;  /* 0x000000110500788c */ /* 0x000fc8000bf05270 */
[----:B------:R-:W-:Y:S02]  /*32d0*/  USEL UR4, URZ, 0x1, UP0 ;  /* 0x00000001ff047887 */ /* 0x000fe40008000000 */
[----:B------:R-:W-:-:S04]  /*32e0*/  USEL UR5, UR5, URZ, UP0 ;  /* 0x000000ff05057287 */ /* 0x000fc80008000000 */
[----:B------:R-:W-:Y:S01]  /*32f0*/  ULEA UR5, UR5, UR45, 0x3 ;  /* 0x0000002d05057291 */ /* 0x000fe2000f8e18ff */
[----:B------:R-:W-:-:S04]  /*3300*/  LOP3.LUT R2, R2, UR4, RZ, 0x3c, !PT ;  /* 0x0000000402027c12 */ /* 0x000fc8000f8e3cff */
[----:B------:R-:W-:Y:S01]  /*3310*/  SHF.L.U32 R2, R2, 0x1f, RZ ;  /* 0x0000001f02027819 */ /* 0x000fe200000006ff */
[----:B-1----:R-:W-:-:S07]  /*3320*/  IMAD.U32 R0, RZ, RZ, UR5 ;  /* 0x00000005ff007e24 */ /* 0x002fce000f8e00ff */
.L_x_57:
[----:B-1----:R1:W2:Y:S02]  /*3330*/  SYNCS.PHASECHK.TRANS64.TRYWAIT P0, [R0+URZ], R2 ;  /* 0x00000002000075a7 */ /* 0x0022a400080011ff */
[----:B--2---:R-:W-:Y:S05]  /*3340*/  @!P0 NANOSLEEP.SYNCS 0x989680 ;  /* 0x009896800000895d */ /* 0x004fea0003900000 */
[----:B------:R-:W2:Y:S02]  /*3350*/  @!P0 SYNCS.PHASECHK.TRANS64 P0, [R0+URZ], R2 ;  /* 0x00000002000085a7 */ /* 0x000ea400080010ff */
[----:B--2---:R-:W-:Y:S05]  /*3360*/  @P0 EXIT ;  /* 0x000000000000094d */ /* 0x004fea0003800000 */
[----:B------:R-:W-:Y:S05]  /*3370*/  BRA `(.L_x_57) ;  /* 0xfffffffc00ec7947 */ /* 0x000fea000383ffff */
.L_x_22:
[----:B------:R-:W-:-:S04]  /*3380*/  UISETP.NE.AND UP1, UPT, UR45, URZ, UPT ;  /* 0x000000ff2d00728c */ /* 0x000fc8000bf25270 */
[----:B------:R-:W-:-:S09]  /*3390*/  UISETP.NE.OR UP1, UPT, UR4, 0x1, UP1 ;  /* 0x000000010400788c */ /* 0x000fd20008f25670 */
[----:B------:R-:W-:Y:S05]  /*33a0*/  BRA.U UP1, `(.L_x_58) ;  /* 0x0000000101b07547 */ /* 0x000fea000b800000 */
[----:B------:R-:W-:Y:S01]  /*33b0*/  UMOV UR4, 0x400 ;  /* 0x0000040000047882 */ /* 0x000fe20000000000 */
[----:B------:R-:W-:Y:S01]  /*33c0*/  HFMA2 R2, -RZ, RZ, 0, 5.9604644775390625e-08 ;  /* 0x00000001ff027431 */ /* 0x000fe200000001ff */
[----:B------:R-:W-:Y:S01]  /*33d0*/  ULEA UR45, UR45, UR4, 0x18 ;  /* 0x000000042d2d7291 */ /* 0x000fe2000f8ec0ff */
[----:B------:R-:W-:Y:S01]  /*33e0*/  ISETP.GE.U32.AND P0, PT, R8, 0x2, PT ;  /* 0x000000020800780c */ /* 0x000fe20003f06070 */
[----:B------:R-:W-:Y:S02]  /*33f0*/  IMAD.MOV.U32 R3, RZ, RZ, RZ ;  /* 0x000000ffff037224 */ /* 0x000fe400078e00ff */
[----:B------:R-:W-:Y:S02]  /*3400*/  UIADD3 UR6, UPT, UPT, UR45, 0x148, URZ ;  /* 0x000001482d067890 */ /* 0x000fe4000fffe0ff */
[----:B------:R-:W-:Y:S02]  /*3410*/  UIADD3 UR7, UPT, UPT, UR45, 0x140, URZ ;  /* 0x000001402d077890 */ /* 0x000fe4000fffe0ff */
[----:B------:R-:W-:-:S12]  /*3420*/  UPRMT UR6, URZ, 0x654, UR6 ;  /* 0x00000654ff067896 */ /* 0x000fd80008000006 */
.L_x_61:
[----:B------:R-:W-:Y:S01]  /*3430*/  SHF.L.U32 R6, R2, 0x1f, RZ ;  /* 0x0000001f02067819 */ /* 0x000fe200000006ff */
[----:B------:R-:W-:Y:S02]  /*3440*/  IMAD.U32 R4, RZ, RZ, UR7 ;  /* 0x00000007ff047e24 */ /* 0x000fe4000f8e00ff */
[----:B------:R-:W-:Y:S01]  /*3450*/  @!P0 IMAD.MOV.U32 R5, RZ, RZ, 0x10 ;  /* 0x00000010ff058424 */ /* 0x000fe200078e00ff */
[----:B------:R-:W2:Y:S02]  /*3460*/  SYNCS.PHASECHK.TRANS64.TRYWAIT P1, [UR45+0x148], R6 ;  /* 0x00014806ff0075a7 */ /* 0x000ea4000802112d */
[----:B------:R-:W-:-:S04]  /*3470*/  PRMT R4, R8, 0x654, R4 ;  /* 0x0000065408047816 */ /* 0x000fc80000000004 */
[----:B------:R-:W-:Y:S01]  /*3480*/  SEL R0, R4, R0, !P0 ;  /* 0x0000000004007207 */ /* 0x000fe20004000000 */
[----:B--2---:R-:W-:Y:S06]  /*3490*/  @!P1 BRA `(.L_x_59) ;  /* 0x0000004c00f89947 */ /* 0x004fec0003800000 */
.L_x_156:
[----:B------:R-:W-:Y:S01]  /*34a0*/  UIADD3 UR4, UPT, UPT, UR45, 0x180, URZ ;  /* 0x000001802d047890 */ /* 0x000fe2000fffe0ff */
[----:B------:R3:W-:Y:S01]  /*34b0*/  @!P0 SYNCS.ARRIVE.TRANS64.RED RZ, [R0+URZ], R5 ;  /* 0x0000000500ff89a7 */ /* 0x0007e200080004ff */
[----:B------:R-:W-:Y:S01]  /*34c0*/  UIADD3 UR5, UPT, UPT, UR45, 0x140, URZ ;  /* 0x000001402d057890 */ /* 0x000fe2000fffe0ff */
[----:B------:R-:W-:-:S08]  /*34d0*/  LOP3.LUT R2, R2, 0x1, RZ, 0x3c, !PT ;  /* 0x0000000102027812 */ /* 0x000fd000078e3cff */
[----:B------:R-:W-:Y:S06]  /*34e0*/  UGETNEXTWORKID.BROADCAST [UR4], [UR5] ;  /* 0x00000000040073ca */ /* 0x000fec0008000100 */
[----:B---3--:R-:W-:-:S04]  /*34f0*/  SHF.L.U32 R5, R3, 0x1f, RZ ;  /* 0x0000001f03057819 */ /* 0x008fc800000006ff */
[----:B------:R-:W3:Y:S02]  /*3500*/  SYNCS.PHASECHK.TRANS64.TRYWAIT P1, [UR45+0x140], R5 ;  /* 0x00014005ff0075a7 */ /* 0x000ee4000802112d */
[----:B---3--:R-:W-:Y:S05]  /*3510*/  @!P1 BRA `(.L_x_60) ;  /* 0x0000004c00f09947 */ /* 0x008fea0003800000 */
.L_x_158:
[----:B--2---:R-:W2:Y:S01]  /*3520*/  LDS.128 R4, [UR45+0x180] ;  /* 0x0001802dff047984 */ /* 0x004ea20008000c00 */
[----:B------:R-:W-:Y:S01]  /*3530*/  LOP3.LUT R3, R3, 0x1, RZ, 0x3c, !PT ;  /* 0x0000000103037812 */ /* 0x000fe200078e3cff */
[----:B------:R-:W-:Y:S01]  /*3540*/  @!PT LDS RZ, [RZ] ;  /* 0x00000000fffff984 */ /* 0x000fe20000000800 */
[----:B------:R-:W-:Y:S01]  /*3550*/  @!PT LDS RZ, [RZ] ;  /* 0x00000000fffff984 */ /* 0x000fe20000000800 */
[----:B------:R-:W-:Y:S01]  /*3560*/  @!PT LDS RZ, [RZ] ;  /* 0x00000000fffff984 */ /* 0x000fe20000000800 */
[----:B------:R-:W-:Y:S01]  /*3570*/  @!PT LDS RZ, [RZ] ;  /* 0x00000000fffff984 */ /* 0x000fe20000000800 */
[----:B------:R3:W-:Y:S06]  /*3580*/  MEMBAR.ALL.CTA ;  /* 0x0000000000007992 */ /* 0x0007ec0000008000 */
[----:B---3--:R-:W3:Y:S02]  /*3590*/  FENCE.VIEW.ASYNC.S ;  /* 0x00000000000073c6 */ /* 0x008ee40000000000 */
[----:B---3--:R-:W-:Y:S01]  /*35a0*/  SYNCS.ARRIVE.TRANS64.RED.A1T0 RZ, [UR6], RZ ;  /* 0x000000ffffff79a7 */ /* 0x008fe20008100406 */
[----:B--2---:R-:W-:-:S13]  /*35b0*/  LOP3.LUT P1, RZ, R6, 0x1, RZ, 0xc0, !PT ;  /* 0x0000000106ff7812 */ /* 0x004fda000782c0ff */
[----:B------:R-:W-:Y:S05]  /*35c0*/  @P1 BRA `(.L_x_61) ;  /* 0xfffffffc00981947 */ /* 0x000fea000383ffff */
[----:B------:R-:W-:-:S04]  /*35d0*/  SHF.L.U32 R0, R2, 0x1f, RZ ;  /* 0x0000001f02007819 */ /* 0x000fc800000006ff */
[----:B------:R-:W2:Y:S02]  /*35e0*/  SYNCS.PHASECHK.TRANS64 P0, [UR45+0x148], R0 ;  /* 0x00014800ff0075a7 */ /* 0x000ea4000800102d */
[----:B-12---:R-:W-:Y:S05]  /*35f0*/  @P0 EXIT ;  /* 0x000000000000094d */ /* 0x006fea0003800000 */
[----:B------:R-:W-:-:S07]  /*3600*/  MOV R0, UR45 ;  /* 0x0000002d00007c02 */ /* 0x000fce0008000f00 */
.L_x_62:
[----:B-1----:R-:W-:-:S04]  /*3610*/  SHF.L.U32 R3, R2, 0x1f, RZ ;  /* 0x0000001f02037819 */ /* 0x002fc800000006ff */
[----:B------:R1:W2:Y:S03]  /*3620*/  SYNCS.PHASECHK.TRANS64.TRYWAIT P0, [R0+URZ+0x148], R3 ;  /* 0x00014803000075a7 */ /* 0x0002a600080011ff */
[----:B--2---:R-:W-:Y:S05]  /*3630*/  @!P0 NANOSLEEP.SYNCS 0x989680 ;  /* 0x009896800000895d */ /* 0x004fea0003900000 */
[----:B------:R-:W2:Y:S02]  /*3640*/  @!P0 SYNCS.PHASECHK.TRANS64 P0, [R0+URZ+0x148], R3 ;  /* 0x00014803000085a7 */ /* 0x000ea400080010ff */
[----:B--2---:R-:W-:Y:S05]  /*3650*/  @P0 EXIT ;  /* 0x000000000000094d */ /* 0x004fea0003800000 */
[----:B------:R-:W-:Y:S05]  /*3660*/  BRA `(.L_x_62) ;  /* 0xfffffffc00e87947 */ /* 0x000fea000383ffff */
.L_x_58:
[----:B------:R-:W-:Y:S05]  /*3670*/  BRA.U UP4, `(.L_x_63) ;  /* 0x0000000d04447547 */ /* 0x000fea000b800000 */
[----:B------:R-:W-:Y:S01]  /*3680*/  UMOV UR4, 0x40 ;  /* 0x0000004000047882 */ /* 0x000fe20000000000 */
[----:B------:R-:W-:Y:S01]  /*3690*/  NOP ;  /* 0x0000000000007918 */ /* 0x000fe20000000000 */
[----:B------:R-:W-:Y:S01]  /*36a0*/  ULEA UR4, UR45, UR4, 0x18 ;  /* 0x000000042d047291 */ /* 0x000fe2000f8ec0ff */
[----:B------:R-:W-:Y:S02]  /*36b0*/  UMOV UR5, 0x400 ;  /* 0x0000040000057882 */ /* 0x000fe40000000000 */
[----:B------:R-:W-:-:S06]  /*36c0*/  ULEA UR45, UR45, UR5, 0x18 ;  /* 0x000000052d2d7291 */ /* 0x000fcc000f8ec0ff */
[----:B------:R-:W2:Y:S02]  /*36d0*/  LDS.U8 R2, [UR4+0x1c] ;  /* 0x00001c04ff027984 */ /* 0x000ea40008000000 */
[----:B--2---:R-:W-:-:S13]  /*36e0*/  ISETP.NE.AND P0, PT, R2, RZ, PT ;  /* 0x000000ff0200720c */ /* 0x004fda0003f05270 */
[----:B------:R-:W-:Y:S05]  /*36f0*/  @P0 BRA `(.L_x_64) ;  /* 0x0000000000580947 */ /* 0x000fea0003800000 */
[----:B------:R-:W-:-:S13]  /*3700*/  ELECT P0, URZ, PT ;  /* 0x0000000000ff782f */ /* 0x000fda0003800000 */
[----:B------:R-:W-:Y:S05]  /*3710*/  @!P0 BRA `(.L_x_65) ;  /* 0x0000000000608947 */ /* 0x000fea0003800000 */
[----:B------:R-:W-:Y:S01]  /*3720*/  UMOV UR5, 0x10 ;  /* 0x0000001000057882 */ /* 0x000fe20000000000 */
[----:B------:R-:W-:Y:S01]  /*3730*/  HFMA2 R2, -RZ, RZ, 0, 5.9604644775390625e-08 ;  /* 0x00000001ff027431 */ /* 0x000fe200000001ff */
[----:B------:R-:W-:-:S03]  /*3740*/  MOV R3, 0xffff ;  /* 0x0000ffff00037802 */ /* 0x000fc60000000f00 */
[----:B------:R-:W-:Y:S04]  /*3750*/  DEPBAR.LE SB2, 0x36 ;  /* 0x0000ad800000791a */ /* 0x000fe80000000000 */
[----:B------:R-:W2:Y:S02]  /*3760*/  UTCATOMSWS.FIND_AND_SET.ALIGN UP0, UR5, UR5 ;  /* 0x00000005000575e3 */ /* 0x000ea40008000800 */
[----:B--2---:R-:W-:Y:S01]  /*3770*/  MOV R4, UR5 ;  /* 0x0000000500047c02 */ /* 0x004fe20008000f00 */
[----:B------:R-:W-:Y:S06]  /*3780*/  BRA.U UP0, `(.L_x_66) ;  /* 0x0000000100187547 */ /* 0x000fec000b800000 */
.L_x_67:
[----:B------:R-:W-:Y:S05]  /*3790*/  NANOSLEEP 0x64 ;  /* 0x000000640000795d */ /* 0x000fea0003800000 */
[----:B------:R-:W-:-:S05]  /*37a0*/  UMOV UR5, 0x10 ;  /* 0x0000001000057882 */ /* 0x000fca0000000000 */
[----:B------:R-:W-:Y:S04]  /*37b0*/  DEPBAR.LE SB2, 0x36 ;  /* 0x0000ad800000791a */ /* 0x000fe80000000000 */
[----:B------:R-:W2:Y:S02]  /*37c0*/  UTCATOMSWS.FIND_AND_SET.ALIGN UP0, UR5, UR5 ;  /* 0x00000005000575e3 */ /* 0x000ea40008000800 */
[----:B--2---:R-:W-:Y:S01]  /*37d0*/  MOV R4, UR5 ;  /* 0x0000000500047c02 */ /* 0x004fe20008000f00 */
[----:B------:R-:W-:Y:S05]  /*37e0*/  BRA.U !UP0, `(.L_x_67) ;  /* 0xfffffffd08e87547 */ /* 0x000fea000b83ffff */
.L_x_66:
[-C--:B------:R-:W-:Y:S02]  /*37f0*/  SHF.L.U32 R3, R3, R4.reuse, RZ ;  /* 0x0000000403037219 */ /* 0x080fe400000006ff */
[----:B------:R-:W-:Y:S01]  /*3800*/  SHF.L.U32 R2, R2, R4, RZ ;  /* 0x0000000402027219 */ /* 0x000fe200000006ff */
[----:B------:R-:W-:Y:S02]  /*3810*/  IMAD.SHL.U32 R4, R4, 0x20, RZ ;  /* 0x0000002004047824 */ /* 0x000fe400078e00ff */
[----:B------:R2:W-:Y:S04]  /*3820*/  ATOMS.OR RZ, [UR4+0x14], R3 ;  /* 0x00001403ffff798c */ /* 0x0005e8000b000004 */
[----:B------:R2:W-:Y:S04]  /*3830*/  ATOMS.OR RZ, [UR4+0x18], R2 ;  /* 0x00001802ffff798c */ /* 0x0005e8000b000004 */
[----:B------:R2:W-:Y:S01]  /*3840*/  STS [UR45+0x190], R4 ;  /* 0x00019004ff007988 */ /* 0x0005e2000800082d */
[----:B------:R-:W-:Y:S05]  /*3850*/  BRA `(.L_x_65) ;  /* 0x0000000000107947 */ /* 0x000fea0003800000 */
.L_x_64:
[----:B------:R-:W-:-:S05]  /*3860*/  MOV R2, 0xffffffff ;  /* 0xffffffff00027802 */ /* 0x000fca0000000f00 */
[----:B------:R2:W-:Y:S02]  /*3870*/  STS [UR45+0x190], R2 ;  /* 0x00019002ff007988 */ /* 0x0005e4000800082d */
[----:B--2---:R-:W-:Y:S02]  /*3880*/  MOV R2, 0x38a0 ;  /* 0x000038a000027802 */ /* 0x004fe40000000f00 */
[----:B-1---5:R-:W-:Y:S05]  /*3890*/  CALL.REL.NOINC `($__internal_1_$__cuda_sm10x_tcgen05_guardrail_trap_phase_invalid_during_alloc) ;  /* 0x0000005000787944 */ /* 0x022fea0003c00000 */
.L_x_65:
[----:B------:R-:W-:Y:S05]  /*38a0*/  WARPSYNC.ALL ;  /* 0x0000000000007948 */ /* 0x000fea0003800000 */
[----:B------:R-:W3:Y:S01]  /*38b0*/  S2UR UR6, SR_CgaCtaId ;  /* 0x00000000000679c3 */ /* 0x000ee20000008800 */
[----:B------:R-:W-:Y:S01]  /*38c0*/  UMOV UR4, 0x400 ;  /* 0x0000040000047882 */ /* 0x000fe20000000000 */
[----:B------:R-:W-:-:S06]  /*38d0*/  NOP ;  /* 0x0000000000007918 */ /* 0x000fcc0000000000 */
[----:B------:R-:W-:Y:S06]  /*38e0*/  BAR.ARV 0x6, 0xa0 ;  /* 0x0182800000007b1d */ /* 0x000fec0000002000 */
[----:B------:R-:W-:Y:S01]  /*38f0*/  LOP3.LUT R0, R0, 0xffff, RZ, 0xc0, !PT ;  /* 0x0000ffff00007812 */ /* 0x000fe200078ec0ff */
[----:B------:R-:W-:Y:S01]  /*3900*/  IMAD.MOV.U32 R9, RZ, RZ, 0x1 ;  /* 0x00000001ff097424 */ /* 0x000fe200078e00ff */
[----:B------:R-:W-:Y:S01]  /*3910*/  UMOV UR15, URZ ;  /* 0x000000ff000f7c82 */ /* 0x000fe20008000000 */
[----:B------:R-:W-:Y:S01]  /*3920*/  IMAD.MOV.U32 R8, RZ, RZ, RZ ;  /* 0x000000ffff087224 */ /* 0x000fe200078e00ff */
[----:B------:R-:W-:Y:S01]  /*3930*/  R2UR UR9, R0 ;  /* 0x00000000000972ca */ /* 0x000fe200000e0000 */
[----:B--2---:R-:W-:Y:S01]  /*3940*/  IMAD.MOV.U32 R3, RZ, RZ, RZ ;  /* 0x000000ffff037224 */ /* 0x004fe200078e00ff */
[----:B------:R-:W-:Y:S01]  /*3950*/  UMOV UR14, URZ ;  /* 0x000000ff000e7c82 */ /* 0x000fe20008000000 */
[----:B------:R-:W-:Y:S01]  /*3960*/  UMOV UR20, 0x0 ;  /* 0x0000000000147882 */ /* 0x000fe20000000000 */
[----:B------:R-:W-:Y:S01]  /*3970*/  UMOV UR21, 0x4210010 ;  /* 0x0421001000157882 */ /* 0x000fe20000000000 */
[----:B------:R-:W-:Y:S01]  /*3980*/  UMOV UR18, 0x0 ;  /* 0x0000000000127882 */ /* 0x000fe20000000000 */
[----:B---3--:R-:W-:Y:S01]  /*3990*/  ULEA UR6, UR6, UR4, 0x18 ;  /* 0x0000000406067291 */ /* 0x008fe2000f8ec0ff */
[----:B------:R-:W2:Y:S03]  /*39a0*/  LDCU.64 UR4, c[0x0][0x388] ;  /* 0x00007100ff0477ac */ /* 0x000ea60008000a00 */
[----:B------:R-:W-:-:S02]  /*39b0*/  UIADD3 UR10, UPT, UPT, UR6, 0x4400, URZ ;  /* 0x00004400060a7890 */ /* 0x000fc4000fffe0ff */
[----:B------:R-:W-:-:S03]  /*39c0*/  UIADD3 UR17, UPT, UPT, UR6, 0x15400, URZ ;  /* 0x0001540006117890 */ /* 0x000fc6000fffe0ff */
[----:B------:R-:W3:Y:S01]  /*39d0*/  LDS R2, [UR6+0x190] ;  /* 0x00019006ff027984 */ /* 0x000ee20008000800 */
[----:B------:R-:W-:Y:S02]  /*39e0*/  USHF.R.U32.HI UR10, URZ, 0x4, UR10 ;  /* 0x00000004ff0a7899 */ /* 0x000fe4000801160a */
[----:B------:R-:W-:Y:S02]  /*39f0*/  USHF.R.U32.HI UR17, URZ, 0x4, UR17 ;  /* 0x00000004ff117899 */ /* 0x000fe40008011611 */
[----:B------:R-:W-:Y:S02]  /*3a00*/  ULOP3.LUT UR10, UR10, 0x3fff, URZ, 0xc0, !UPT ;  /* 0x00003fff0a0a7892 */ /* 0x000fe4000f8ec0ff */
[----:B------:R-:W-:Y:S02]  /*3a10*/  ULOP3.LUT UR17, UR17, 0x3fff, URZ, 0xc0, !UPT ;  /* 0x00003fff11117892 */ /* 0x000fe4000f8ec0ff */
[----:B------:R-:W-:Y:S02]  /*3a20*/  ULOP3.LUT UR10, UR10, 0x10000, URZ, 0xfc, !UPT ;  /* 0x000100000a0a7892 */ /* 0x000fe4000f8efcff */
[----:B--2---:R-:W-:Y:S01]  /*3a30*/  UIADD3 UR4, UPT, UPT, UR4, 0x3f, URZ ;  /* 0x0000003f04047890 */ /* 0x004fe2000fffe0ff */
[----:B------:R-:W-:-:S03]  /*3a40*/  UMOV UR19, 0x4210010 ;  /* 0x0421001000137882 */ /* 0x000fc60000000000 */
[----:B------:R-:W-:-:S04]  /*3a50*/  USHF.R.S32.HI UR7, URZ, 0x1f, UR4 ;  /* 0x0000001fff077899 */ /* 0x000fc80008011404 */
[----:B------:R-:W-:-:S03]  /*3a60*/  ULEA.HI UR7, UR7, UR4, URZ, 0x6 ;  /* 0x0000000407077291 */ /* 0x000fc6000f8f30ff */
[----:B------:R-:W2:Y:S01]  /*3a70*/  LDCU UR4, c[0x0][0x390] ;  /* 0x00007200ff0477ac */ /* 0x000ea20008000800 */
[----:B------:R-:W-:-:S04]  /*3a80*/  USHF.R.S32.HI UR7, URZ, 0x6, UR7 ;  /* 0x00000006ff077899 */ /* 0x000fc80008011407 */
[----:B------:R-:W-:Y:S02]  /*3a90*/  UIMAD UR7, UR7, UR5, URZ ;  /* 0x00000005070772a4 */ /* 0x000fe4000f8e02ff */
[----:B------:R-:W-:-:S04]  /*3aa0*/  UIADD3 UR5, UPT, UPT, UR6, 0x148, URZ ;  /* 0x0000014806057890 */ /* 0x000fc8000fffe0ff */
[----:B------:R-:W-:Y:S01]  /*3ab0*/  UPRMT UR5, URZ, 0x654, UR5 ;  /* 0x00000654ff057896 */ /* 0x000fe20008000005 */
[C---:B---3--:R-:W-:Y:S01]  /*3ac0*/  VIADD R5, R2.reuse, 0x80 ;  /* 0x0000008002057836 */ /* 0x048fe20000000000 */
[----:B------:R-:W-:Y:S01]  /*3ad0*/  LOP3.LUT R4, R2, 0xffff, RZ, 0xc0, !PT ;  /* 0x0000ffff02047812 */ /* 0x000fe200078ec0ff */
[----:B--2---:R-:W-:-:S03]  /*3ae0*/  UIMAD UR4, UR7, UR4, URZ ;  /* 0x00000004070472a4 */ /* 0x004fc6000f8e02ff */
[----:B------:R-:W-:Y:S01]  /*3af0*/  LOP3.LUT R5, R5, 0xffff, RZ, 0xc0, !PT ;  /* 0x0000ffff05057812 */ /* 0x000fe200078ec0ff */
[----:B------:R-:W-:Y:S02]  /*3b00*/  UIADD3 UR16, UPT, UPT, UR4, -0x1, URZ ;  /* 0xffffffff04107890 */ /* 0x000fe4000fffe0ff */
[----:B------:R-:W-:Y:S02]  /*3b10*/  UISETP.GE.AND UP2, UPT, UR4, 0x1, UPT ;  /* 0x000000010400788c */ /* 0x000fe4000bf46270 */
[----:B------:R2:W-:Y:S09]  /*3b20*/  STL.64 [R1], R4 ;  /* 0x0000000401007387 */ /* 0x0005f20000100a00 */
.L_x_74:
[----:B--2---:R-:W-:-:S04]  /*3b30*/  SHF.L.U32 R4, R8, 0x1f, RZ ;  /* 0x0000001f08047819 */ /* 0x004fc800000006ff */
[----:B------:R-:W2:Y:S02]  /*3b40*/  SYNCS.PHASECHK.TRANS64.TRYWAIT P0, [UR6+0x140], R4 ;  /* 0x00014004ff0075a7 */ /* 0x000ea40008001106 */
[----:B--23--:R-:W-:Y:S05]  /*3b50*/  @!P0 BRA `(.L_x_68) ;  /* 0x0000004800788947 */ /* 0x00cfea0003800000 */
.L_x_160:
[----:B--2---:R-:W2:Y:S01]  /*3b60*/  LDS.128 R4, [UR6+0x180] ;  /* 0x00018006ff047984 */ /* 0x004ea20008000c00 */
[----:B------:R-:W-:Y:S01]  /*3b70*/  ULEA UR8, UR15, UR6, 0x3 ;  /* 0x000000060f087291 */ /* 0x000fe2000f8e18ff */
[----:B------:R-:W-:Y:S01]  /*3b80*/  SHF.L.U32 R0, R9, 0x1f, RZ ;  /* 0x0000001f09007819 */ /* 0x000fe200000006ff */
[----:B------:R-:W-:Y:S01]  /*3b90*/  @!PT LDS RZ, [RZ] ;  /* 0x00000000fffff984 */ /* 0x000fe20000000800 */
[----:B------:R-:W-:Y:S01]  /*3ba0*/  @!PT LDS RZ, [RZ] ;  /* 0x00000000fffff984 */ /* 0x000fe20000000800 */
[----:B------:R-:W-:Y:S01]  /*3bb0*/  @!PT LDS RZ, [RZ] ;  /* 0x00000000fffff984 */ /* 0x000fe20000000800 */
[----:B------:R-:W-:Y:S01]  /*3bc0*/  @!PT LDS RZ, [RZ] ;  /* 0x00000000fffff984 */ /* 0x000fe20000000800 */
[----:B------:R3:W-:Y:S06]  /*3bd0*/  MEMBAR.ALL.CTA ;  /* 0x0000000000007992 */ /* 0x0007ec0000008000 */
[----:B---3--:R-:W3:Y:S02]  /*3be0*/  FENCE.VIEW.ASYNC.S ;  /* 0x00000000000073c6 */ /* 0x008ee40000000000 */
[----:B---3--:R-:W-:Y:S01]  /*3bf0*/  SYNCS.ARRIVE.TRANS64.RED.A1T0 RZ, [UR5], RZ ;  /* 0x000000ffffff79a7 */ /* 0x008fe20008100405 */
[----:B------:R-:W3:Y:S01]  /*3c00*/  SYNCS.PHASECHK.TRANS64.TRYWAIT P0, [UR8+0x160], R0 ;  /* 0x00016000ff0075a7 */ /* 0x000ee20008001108 */
[----:B--2---:R-:W-:Y:S01]  /*3c10*/  LOP3.LUT P2, RZ, R6, 0x1, RZ, 0xc0, !PT ;  /* 0x0000000106ff7812 */ /* 0x004fe2000784c0ff */
[----:B---3--:R-:W-:-:S12]  /*3c20*/  @!P0 BRA `(.L_x_69) ;  /* 0x00000048005c8947 */ /* 0x008fd80003800000 */
.L_x_162:
[----:B------:R-:W-:Y:S05]  /*3c30*/  BRA.U !UP2, `(.L_x_70) ;  /* 0x000000010ac47547 */ /* 0x000fea000b800000 */
[----:B--2---:R-:W-:Y:S01]  /*3c40*/  IMAD.U32 R0, RZ, RZ, UR15 ;  /* 0x0000000fff007e24 */ /* 0x004fe2000f8e00ff */
[----:B------:R-:W-:-:S04]  /*3c50*/  ULEA UR4, UR14, UR6, 0x3 ;  /* 0x000000060e047291 */ /* 0x000fc8000f8e18ff */
[----:B------:R-:W-:-:S05]  /*3c60*/  LEA R0, R0, R1, 0x2 ;  /* 0x0000000100007211 */ /* 0x000fca00078e10ff */
[----:B------:R2:W5:Y:S01]  /*3c70*/  LDL R4, [R0] ;  /* 0x0000000000047983 */ /* 0x0005620000100800 */
[----:B------:R-:W-:Y:S01]  /*3c80*/  UPLOP3.LUT UP3, UPT, UPT, UPT, UPT, 0x40, 0x4 ;  /* 0x000000000004789c */ /* 0x000fe20003f6e870 */
[----:B------:R-:W-:Y:S01]  /*3c90*/  UMOV UR13, UR16 ;  /* 0x00000010000d7c82 */ /* 0x000fe20008000000 */
[----:B------:R-:W-:Y:S01]  /*3ca0*/  UMOV UR12, UR14 ;  /* 0x0000000e000c7c82 */ /* 0x000fe20008000000 */
[----:B--2---:R-:W-:-:S04]  /*3cb0*/  SHF.L.U32 R0, R3, 0x1f, RZ ;  /* 0x0000001f03007819 */ /* 0x004fc800000006ff */
[----:B------:R2:W3:Y:S04]  /*3cc0*/  SYNCS.PHASECHK.TRANS64.TRYWAIT P1, [UR4], R0 ;  /* 0x00000000ff0075a7 */ /* 0x0004e80008021104 */
.L_x_73:
[----:B------:R-:W-:Y:S01]  /*3cd0*/  ULEA UR7, UR12, UR6, 0x3 ;  /* 0x000000060c077291 */ /* 0x000fe2000f8e18ff */
[----:B--234-:R-:W-:Y:S11]  /*3ce0*/  @P1 BRA `(.L_x_71) ;  /* 0x00000000000c1947 */ /* 0x01cff60003800000 */
[----:B------:R-:W-:Y:S04]  /*3cf0*/  SHF.L.U32 R5, R3, 0x1f, RZ ;  /* 0x0000001f03057819 */ /* 0x000fe800000006ff */
[----:B------:R-:W3:Y:S02]  /*3d00*/  SYNCS.PHASECHK.TRANS64.TRYWAIT P0, [UR7], R5 ;  /* 0x00000005ff0075a7 */ /* 0x000ee40008001107 */
[----:B---3--:R-:W-:Y:S05]  /*3d10*/  @!P0 BRA `(.L_x_72) ;  /* 0x0000004800388947 */ /* 0x008fea0003800000 */
.L_x_71:
[----:B------:R-:W-:Y:S01]  /*3d20*/  UISETP.NE.AND UP0, UPT, UR13, URZ, UPT ;  /* 0x000000ff0d00728c */ /* 0x000fe2000bf05270 */
[----:B------:R-:W-:Y:S01]  /*3d30*/  PLOP3.LUT P1, PT, PT, PT, PT, 0x80, 0x8 ;  /* 0x000000000008781c */ /* 0x000fe20003f2f070 */
[----:B------:R-:W-:Y:S02]  /*3d40*/  UIADD3 UR14, UPT, UPT, UR12, 0x1, URZ ;  /* 0x000000010c0e7890 */ /* 0x000fe4000fffe0ff */
[----:B------:R-:W-:Y:S02]  /*3d50*/  ULEA UR22, UR12, UR17, 0x9 ;  /* 0x000000110c167291 */ /* 0x000fe4000f8e48ff */
[----:B------:R-:W-:Y:S01]  /*3d60*/  UISETP.NE.AND UP1, UPT, UR14, 0x11, UPT ;  /* 0x000000110e00788c */ /* 0x000fe2000bf25270 */
[----:B------:R-:W-:Y:S01]  /*3d70*/  PLOP3.LUT P0, PT, PT, PT, UP0, 0x80, 0x8 ;  /* 0x000000000008781c */ /* 0x000fe20003f0f008 */
[----:B------:R-:W-:Y:S02]  /*3d80*/  ULEA UR24, UR12, UR10, 0x8 ;  /* 0x0000000a0c187291 */ /* 0x000fe4000f8e40ff */
[----:B------:R-:W-:Y:S02]  /*3d90*/  USEL UR11, URZ, 0x1, UP1 ;  /* 0x00000001ff0b7887 */ /* 0x000fe40008800000 */
[----:B------:R-:W-:Y:S02]  /*3da0*/  USEL UR14, UR14, URZ, UP1 ;  /* 0x000000ff0e0e7287 */ /* 0x000fe40008800000 */
[----:B------:R-:W-:Y:S02]  /*3db0*/  UIADD3 UR26, UPT, UPT, UR22, 0x100, URZ ;  /* 0x00000100161a7890 */ /* 0x000fe4000fffe0ff */
[----:B------:R-:W-:Y:S01]  /*3dc0*/  @UP0 ULEA UR4, UR14, UR6, 0x3 ;  /* 0x000000060e040291 */ /* 0x000fe2000f8e18ff */
[----:B------:R-:W-:Y:S01]  /*3dd0*/  LOP3.LUT R3, R3, UR11, RZ, 0x3c, !PT ;  /* 0x0000000b03037c12 */ /* 0x000fe2000f8e3cff */
[----:B------:R-:W-:Y:S02]  /*3de0*/  UIADD3 UR28, UPT, UPT, UR24, 0x2, URZ ;  /* 0x00000002181c7890 */ /* 0x000fe4000fffe0ff */
[----:B------:R-:W-:Y:S01]  /*3df0*/  UIADD3 UR30, UPT, UPT, UR7, 0x88, URZ ;  /* 0x00000088071e7890 */ /* 0x000fe2000fffe0ff */
[----:B--2---:R-:W-:Y:S01]  /*3e00*/  @P0 SHF.L.U32 R0, R3, 0x1f, RZ ;  /* 0x0000001f03000819 */ /* 0x004fe200000006ff */
[----:B------:R-:W-:Y:S01]  /*3e10*/  UIADD3 UR7, UPT, UPT, UR13, 0x1, URZ ;  /* 0x000000010d077890 */ /* 0x000fe2000fffe0ff */
[----:B------:R-:W-:Y:S02]  /*3e20*/  UMOV UR23, 0x40004040 ;  /* 0x4000404000177882 */ /* 0x000fe40000000000 */
[----:B------:R4:W2:Y:S01]  /*3e30*/  @P0 SYNCS.PHASECHK.TRANS64.TRYWAIT P1, [UR4], R0 ;  /* 0x00000000ff0005a7 */ /* 0x0008a20008021104 */
[----:B------:R-:W-:Y:S11]  /*3e40*/  ELECT P0, URZ, PT ;  /* 0x0000000000ff782f */ /* 0x000ff60003800000 */
[----:B------:R-:W-:Y:S02]  /*3e50*/  @!UPT UIADD3 URZ, UPT, UPT, URZ, URZ, URZ ;  /* 0x000000fffffff290 */ /* 0x000fe4000fffe0ff */
[C---:B-----5:R-:W-:Y:S02]  /*3e60*/  @P0 R2UR.BROADCAST UR11, R4.reuse ;  /* 0x00000000040b02ca */ /* 0x060fe400008e0000 */
[----:B------:R-:W-:Y:S11]  /*3e70*/  ELECT P0, URZ, PT ;  /* 0x0000000000ff782f */ /* 0x000ff60003800000 */
[----:B------:R-:W-:Y:S02]  /*3e80*/  @!UPT UIADD3 URZ, UPT, UPT, URZ, URZ, URZ ;  /* 0x000000fffffff290 */ /* 0x000fe4000fffe0ff */
[----:B------:R-:W-:Y:S01]  /*3e90*/  @P0 R2UR.BROADCAST UR4, R4 ;  /* 0x00000000040402ca */ /* 0x000fe200008e0000 */
[----:B------:R-:W-:Y:S02]  /*3ea0*/  UISETP.GT.U32.AND UP0, UPT, UR7, 0x1, UPT ;  /* 0x000000010700788c */ /* 0x000fe4000bf04070 */
[----:B------:R-:W-:Y:S01]  /*3eb0*/  UIADD3 UR13, UPT, UPT, UR13, -0x1, URZ ;  /* 0xffffffff0d0d7890 */ /* 0x000fe2000fffe0ff */
[----:B------:R-:W-:Y:S01]  /*3ec0*/  UMOV UR25, 0x80004020 ;  /* 0x8000402000197882 */ /* 0x000fe20000000000 */
[----:B------:R-:W-:Y:S01]  /*3ed0*/  UMOV UR27, 0x40004040 ;  /* 0x40004040001b7882 */ /* 0x000fe20000000000 */
[----:B------:R-:W-:Y:S01]  /*3ee0*/  UMOV UR29, 0x80004020 ;  /* 0x80004020001d7882 */ /* 0x000fe20000000000 */
[----:B------:R-:W-:Y:S01]  /*3ef0*/  UMOV UR12, UR14 ;  /* 0x0000000e000c7c82 */ /* 0x000fe20008000000 */
[----:B------:R4:W-:Y:S01]  /*3f00*/  UTCQMMA gdesc[UR24], gdesc[UR22], tmem[UR11], tmem[UR20], idesc[UR21], UP3 ;  /* 0x00ff1416180075ea */ /* 0x0009e2000980030b */
[----:B------:R-:W-:Y:S04]  /*3f10*/  UPLOP3.LUT UP3, UPT, UPT, UPT, UPT, 0x80, 0x8 ;  /* 0x000000000008789c */ /* 0x000fe80003f6f070 */
[----:B------:R4:W-:Y:S01]  /*3f20*/  UTCQMMA gdesc[UR28], gdesc[UR26], tmem[UR4], tmem[UR18], idesc[UR19], UPT ;  /* 0x00ff121a1c0075ea */ /* 0x0009e2000b800304 */
[----:B------:R4:W-:Y:S01]  /*3f30*/  UTCBAR.MULTICAST [UR30], URZ, UR9 ;  /* 0x000000ff1e0073e9 */ /* 0x0009e20008000809 */
[----:B------:R-:W-:Y:S05]  /*3f40*/  BRA.U UP0, `(.L_x_73) ;  /* 0xfffffffd00607547 */ /* 0x000fea000b83ffff */
.L_x_70:
[----:B------:R-:W-:Y:S01]  /*3f50*/  UIADD3 UR15, UPT, UPT, UR15, 0x1, URZ ;  /* 0x000000010f0f7890 */ /* 0x000fe2000fffe0ff */
[----:B------:R-:W-:Y:S01]  /*3f60*/  LOP3.LUT R8, R8, 0x1, RZ, 0x3c, !PT ;  /* 0x0000000108087812 */ /* 0x000fe200078e3cff */
[----:B------:R-:W-:Y:S02]  /*3f70*/  UIADD3 UR8, UPT, UPT, UR8, 0x150, URZ ;  /* 0x0000015008087890 */ /* 0x000fe4000fffe0ff */
[----:B------:R-:W-:-:S04]  /*3f80*/  UISETP.NE.AND UP0, UPT, UR15, 0x2, UPT ;  /* 0x000000020f00788c */ /* 0x000fc8000bf05270 */
[----:B----4-:R-:W-:Y:S02]  /*3f90*/  USEL UR4, URZ, 0x1, UP0 ;  /* 0x00000001ff047887 */ /* 0x010fe40008000000 */
[----:B------:R-:W-:Y:S01]  /*3fa0*/  USEL UR15, UR15, URZ, UP0 ;  /* 0x000000ff0f0f7287 */ /* 0x000fe20008000000 */
[----:B------:R3:W-:Y:S03]  /*3fb0*/  UTCBAR [UR8], URZ ;  /* 0x000000ff080073e9 */ /* 0x0007e600080000ff */
[----:B------:R-:W-:Y:S01]  /*3fc0*/  LOP3.LUT R9, R9, UR4, RZ, 0x3c, !PT ;  /* 0x0000000409097c12 */ /* 0x000fe2000f8e3cff */
[----:B------:R-:W-:Y:S07]  /*3fd0*/  @P2 BRA `(.L_x_74) ;  /* 0xfffffff800d42947 */ /* 0x000fee000383ffff */
[----:B------:R-:W4:Y:S01]  /*3fe0*/  S2UR UR4, SR_CgaCtaId ;  /* 0x00000000000479c3 */ /* 0x000f220000008800 */
[----:B------:R-:W-:Y:S01]  /*3ff0*/  ELECT P0, URZ, PT ;  /* 0x0000000000ff782f */ /* 0x000fe20003800000 */
[----:B--2---:R-:W-:Y:S01]  /*4000*/  IMAD.MOV.U32 R0, RZ, RZ, 0x1 ;  /* 0x00000001ff007424 */ /* 0x004fe200078e00ff */
[----:B------:R-:W-:Y:S01]  /*4010*/  UIADD3 UR6, UPT, UPT, UR6, 0x160, URZ ;  /* 0x0000016006067890 */ /* 0x000fe2000fffe0ff */
[----:B------:R-:W-:Y:S01]  /*4020*/  SHF.L.U32 R3, R9, 0x1f, RZ ;  /* 0x0000001f09037819 */ /* 0x000fe200000006ff */
[----:B------:R-:W-:-:S03]  /*4030*/  UMOV UR5, 0x40 ;  /* 0x0000004000057882 */ /* 0x000fc60000000000 */
[----:B------:R-:W-:Y:S01]  /*4040*/  UVIRTCOUNT.DEALLOC.SMPOOL 0x80 ;  /* 0x000000800000784c */ /* 0x000fe20000000000 */
[----:B----4-:R-:W-:Y:S02]  /*4050*/  ULEA UR4, UR4, UR5, 0x18 ;  /* 0x0000000504047291 */ /* 0x010fe4000f8ec0ff */
[----:B------:R-:W-:-:S07]  /*4060*/  ULEA UR5, UR15, UR6, 0x3 ;  /* 0x000000060f057291 */ /* 0x000fce000f8e18ff */
[----:B------:R2:W-:Y:S02]  /*4070*/  @P0 STS.U8 [UR4+0x1c], R0 ;  /* 0x00001c00ff000988 */ /* 0x0005e40008000004 */
[----:B------:R-:W4:Y:S02]  /*4080*/  SYNCS.PHASECHK.TRANS64.TRYWAIT P0, [UR5], R3 ;  /* 0x00000003ff0075a7 */ /* 0x000f240008001105 */
[----:B--2-4-:R-:W-:Y:S05]  /*4090*/  @!P0 BRA `(.L_x_75) ;  /* 0x0000004400708947 */ /* 0x014fea0003800000 */
.L_x_165:
[----:B------:R-:W-:-:S04]  /*40a0*/  UIADD3 UR7, UPT, UPT, UR15, 0x1, URZ ;  /* 0x000000010f077890 */ /* 0x000fc8000fffe0ff */
[----:B------:R-:W-:-:S04]  /*40b0*/  UISETP.NE.AND UP0, UPT, UR7, 0x2, UPT ;  /* 0x000000020700788c */ /* 0x000fc8000bf05270 */
[----:B------:R-:W-:Y:S02]  /*40c0*/  USEL UR5, URZ, 0x1, UP0 ;  /* 0x00000001ff057887 */ /* 0x000fe40008000000 */
[----:B------:R-:W-:-:S04]  /*40d0*/  USEL UR7, UR7, URZ, UP0 ;  /* 0x000000ff07077287 */ /* 0x000fc80008000000 */
[----:B------:R-:W-:Y:S01]  /*40e0*/  ULEA UR7, UR7, UR6, 0x3 ;  /* 0x0000000607077291 */ /* 0x000fe2000f8e18ff */
[----:B--2---:R-:W-:-:S04]  /*40f0*/  LOP3.LUT R3, R9, UR5, RZ, 0x3c, !PT ;  /* 0x0000000509037c12 */ /* 0x004fc8000f8e3cff */
[----:B------:R-:W-:-:S04]  /*4100*/  SHF.L.U32 R3, R3, 0x1f, RZ ;  /* 0x0000001f03037819 */ /* 0x000fc800000006ff */
[----:B------:R-:W2:Y:S02]  /*4110*/  SYNCS.PHASECHK.TRANS64.TRYWAIT P0, [UR7], R3 ;  /* 0x00000003ff0075a7 */ /* 0x000ea40008001107 */
[----:B--2---:R-:W-:Y:S05]  /*4120*/  @!P0 BRA `(.L_x_76) ;  /* 0x0000004400648947 */ /* 0x004fea0003800000 */
.L_x_167:
[----:B------:R-:W-:Y:S01]  /*4130*/  NOP ;  /* 0x0000000000007918 */ /* 0x000fe20000000000 */
[----:B--2---:R-:W2:Y:S01]  /*4140*/  LDS R0, [UR4+0x14] ;  /* 0x00001404ff007984 */ /* 0x004ea20008000800 */
[----:B------:R-:W-:Y:S01]  /*4150*/  LOP3.LUT R3, R2, 0xffff, RZ, 0xc0, !PT ;  /* 0x0000ffff02037812 */ /* 0x000fe200078ec0ff */
[----:B------:R-:W-:-:S03]  /*4160*/  IMAD.MOV.U32 R2, RZ, RZ, 0xffff ;  /* 0x0000ffffff027424 */ /* 0x000fc600078e00ff */
[----:B------:R-:W-:-:S04]  /*4170*/  SHF.R.U32.HI R3, RZ, 0x5, R3 ;  /* 0x00000005ff037819 */ /* 0x000fc80000011603 */
[----:B------:R-:W-:-:S04]  /*4180*/  SHF.L.U32 R2, R2, R3, RZ ;  /* 0x0000000302027219 */ /* 0x000fc800000006ff */
[----:B--2---:R-:W-:-:S04]  /*4190*/  LOP3.LUT R0, R0, R2, RZ, 0xc0, !PT ;  /* 0x0000000200007212 */ /* 0x004fc800078ec0ff */
[----:B------:R-:W-:Y:S01]  /*41a0*/  ISETP.NE.AND P0, PT, R0, R2, PT ;  /* 0x000000020000720c */ /* 0x000fe20003f05270 */
[----:B------:R-:W-:-:S05]  /*41b0*/  IMAD.MOV.U32 R0, RZ, RZ, 0x1 ;  /* 0x00000001ff007424 */ /* 0x000fca00078e00ff */
[----:B------:R-:W-:-:S07]  /*41c0*/  SHF.L.U32 R0, R0, R3, RZ ;  /* 0x0000000300007219 */ /* 0x000fce00000006ff */
[----:B------:R-:W-:Y:S05]  /*41d0*/  @P0 BRA `(.L_x_77) ;  /* 0x00000000005c0947 */ /* 0x000fea0003800000 */
[----:B------:R-:W2:Y:S02]  /*41e0*/  LDS R3, [UR4+0x18] ;  /* 0x00001804ff037984 */ /* 0x000ea40008000800 */
[----:B--2---:R-:W-:-:S04]  /*41f0*/  LOP3.LUT R3, R3, R0, RZ, 0xc0, !PT ;  /* 0x0000000003037212 */ /* 0x004fc800078ec0ff */
[----:B------:R-:W-:-:S13]  /*4200*/  ISETP.NE.AND P0, PT, R3, R0, PT ;  /* 0x000000000300720c */ /* 0x000fda0003f05270 */
[----:B------:R-:W-:Y:S05]  /*4210*/  @P0 BRA `(.L_x_78) ;  /* 0x0000000000400947 */ /* 0x000fea0003800000 */
[----:B---3--:R-:W-:Y:S01]  /*4220*/  R2UR UR8, R2 ;  /* 0x00000000020872ca */ /* 0x008fe200000e0000 */
[----:B------:R-:W2:Y:S01]  /*4230*/  S2R R3, SR_LANEID ;  /* 0x0000000000037919 */ /* 0x000ea20000000000 */
[----:B------:R-:W-:Y:S01]  /*4240*/  LOP3.LUT R0, RZ, R0, RZ, 0x33, !PT ;  /* 0x00000000ff007212 */ /* 0x000fe200078e33ff */
[----:B------:R-:W-:Y:S02]  /*4250*/  VOTEU.ANY UR7, UPT, PT ;  /* 0x0000000000077886 */ /* 0x000fe400038e0100 */
[----:B------:R-:W-:Y:S01]  /*4260*/  UFLO.U32 UR7, UR7 ;  /* 0x00000007000772bd */ /* 0x000fe200080e0000 */
[----:B------:R-:W3:Y:S07]  /*4270*/  REDUX UR5, R0 ;  /* 0x00000000000573c4 */ /* 0x000eee0000000000 */
[----:B------:R-:W-:-:S06]  /*4280*/  ULOP3.LUT UR8, URZ, UR8, URZ, 0x33, !UPT ;  /* 0x00000008ff087292 */ /* 0x000fcc000f8e33ff */
[----:B------:R-:W-:-:S04]  /*4290*/  IMAD.U32 R2, RZ, RZ, UR8 ;  /* 0x00000008ff027e24 */ /* 0x000fc8000f8e00ff */
[----:B------:R-:W4:Y:S02]  /*42a0*/  REDUX UR6, R2 ;  /* 0x00000000020673c4 */ /* 0x000f240000000000 */
[----:B------:R1:W-:Y:S01]  /*42b0*/  UTCATOMSWS.AND URZ, UR8 ;  /* 0x0000000800ff79e3 */ /* 0x0003e20008000000 */
[----:B---3--:R-:W-:Y:S01]  /*42c0*/  IMAD.U32 R0, RZ, RZ, UR5 ;  /* 0x00000005ff007e24 */ /* 0x008fe2000f8e00ff */
[----:B--2---:R-:W-:Y:S01]  /*42d0*/  ISETP.EQ.U32.AND P0, PT, R3, UR7, PT ;  /* 0x0000000703007c0c */ /* 0x004fe2000bf02070 */
[----:B----4-:R-:W-:-:S12]  /*42e0*/  IMAD.U32 R2, RZ, RZ, UR6 ;  /* 0x00000006ff027e24 */ /* 0x010fd8000f8e00ff */
[----:B------:R2:W-:Y:S04]  /*42f0*/  @P0 ATOMS.AND RZ, [UR4+0x14], R2 ;  /* 0x00001402ffff098c */ /* 0x0005e8000a800004 */
[----:B------:R2:W-:Y:S01]  /*4300*/  @P0 ATOMS.AND RZ, [UR4+0x18], R0 ;  /* 0x00001800ffff098c */ /* 0x0005e2000a800004 */
[----:B-1----:R-:W-:Y:S05]  /*4310*/  BRA `(.L_x_79) ;  /* 0x0000000000147947 */ /* 0x002fea0003800000 */
.L_x_78:
[----:B------:R-:W-:Y:S02]  /*4320*/  MOV R2, 0x4340 ;  /* 0x0000434000027802 */ /* 0x000fe40000000f00 */
[----:B-1-3-5:R-:W-:Y:S05]  /*4330*/  CALL.REL.NOINC `($__internal_0_$__cuda_sm10x_tcgen05_guardrail_trap_col_being_dealloced_not_returned_by_alloc) ;  /* 0x0000004400c47944 */ /* 0x02afea0003c00000 */
[----:B------:R-:W-:Y:S05]  /*4340*/  BRA `(.L_x_79) ;  /* 0x0000000000087947 */ /* 0x000fea0003800000 */
.L_x_77:
[----:B------:R-:W-:Y:S02]  /*4350*/  MOV R2, 0x4370 ;  /* 0x0000437000027802 */ /* 0x000fe40000000f00 */
[----:B-1-3-5:R-:W-:Y:S05]  /*4360*/  CALL.REL.NOINC `($__internal_2_$__cuda_sm10x_tcgen05_guardrail_trap_unallocated_columns_being_dealloced) ;  /* 0x0000004400d07944 */ /* 0x02afea0003c00000 */
.L_x_79:
[----:B------:R-:W-:Y:S01]  /*4370*/  NOP ;  /* 0x0000000000007918 */ /* 0x000fe20000000000 */
[----:B------:R-:W-:Y:S05]  /*4380*/  EXIT ;  /* 0x000000000000794d */ /* 0x000fea0003800000 */
.L_x_63:
[----:B------:R-:W-:-:S09]  /*4390*/  UISETP.NE.OR UP6, UPT, UR4, 0x3, !UP6 ;  /* 0x000000030400788c */ /* 0x000fd2000f7c5670 */
[----:B------:R-:W-:Y:S05]  /*43a0*/  BRA.U UP6, `(.L_x_80) ;  /* 0x0000000d06807547 */ /* 0x000fea000b800000 */
[----:B------:R-:W2:Y:S01]  /*43b0*/  LDC.64 R28, c[0x0][0x988] ;  /* 0x00026200ff1c7b82 */ /* 0x000ea20000000a00 */
[----:B------:R-:W3:Y:S01]  /*43c0*/  LDCU.64 UR6, c[0x0][0x888] ;  /* 0x00011100ff0677ac */ /* 0x000ee20008000a00 */
[----:B------:R-:W-:Y:S02]  /*43d0*/  IMAD.MOV.U32 R32, RZ, RZ, 0x1 ;  /* 0x00000001ff207424 */ /* 0x000fe400078e00ff */
[----:B------:R-:W-:Y:S01]  /*43e0*/  IMAD.MOV.U32 R31, RZ, RZ, RZ ;  /* 0x000000ffff1f7224 */ /* 0x000fe200078e00ff */
[----:B------:R-:W4:Y:S03]  /*43f0*/  LDCU.64 UR4, c[0x0][0x890] ;  /* 0x00011200ff0477ac */ /* 0x000f260008000a00 */
[----:B------:R-:W1:Y:S01]  /*4400*/  LDC.64 R22, c[0x0][0x980] ;  /* 0x00026000ff167b82 */ /* 0x000e620000000a00 */
[----:B------:R-:W-:Y:S01]  /*4410*/  UMOV UR15, 0x400 ;  /* 0x00000400000f7882 */ /* 0x000fe20000000000 */
[----:B------:R-:W-:-:S02]  /*4420*/  USEL UR22, URZ, 0x1, UP5 ;  /* 0x00000001ff167887 */ /* 0x000fc4000a800000 */
[----:B------:R-:W-:Y:S02]  /*4430*/  ULEA UR15, UR45, UR15, 0x18 ;  /* 0x0000000f2d0f7291 */ /* 0x000fe4000f8ec0ff */
[----:B------:R-:W-:Y:S02]  /*4440*/  UPLOP3.LUT UP2, UPT, UPT, UPT, UPT, 0x40, 0x4 ;  /* 0x000000000004789c */ /* 0x000fe40003f4e870 */
[----:B------:R-:W1:Y:S01]  /*4450*/  LDC R0, c[0x0][0xb30] ;  /* 0x0002cc00ff007b82 */ /* 0x000e620000000800 */
[----:B------:R-:W-:Y:S02]  /*4460*/  UIADD3 UR23, UPT, UPT, UR15, 0x118, URZ ;  /* 0x000001180f177890 */ /* 0x000fe4000fffe0ff */
[----:B---3--:R-:W-:Y:S02]  /*4470*/  UISETP.NE.U32.AND UP1, UPT, UR6, URZ, UPT ;  /* 0x000000ff0600728c */ /* 0x008fe4000bf25070 */
[----:B------:R-:W-:Y:S02]  /*4480*/  UIADD3 UR14, UPT, UPT, UR15, 0x148, URZ ;  /* 0x000001480f0e7890 */ /* 0x000fe4000fffe0ff */
[----:B------:R-:W-:Y:S01]  /*4490*/  UISETP.NE.AND.EX UP1, UPT, UR7, URZ, UPT, UP1 ;  /* 0x000000ff0700728c */ /* 0x000fe2000bf25310 */
[----:B------:R-:W3:Y:S01]  /*44a0*/  LDC R30, c[0x0][0x370] ;  /* 0x0000dc00ff1e7b82 */ /* 0x000ee20000000800 */
[C---:B--2---:R-:W-:Y:S01]  /*44b0*/  ISETP.NE.AND P0, PT, R29.reuse, 0x1, PT ;  /* 0x000000011d00780c */ /* 0x044fe20003f05270 */
[----:B----4-:R-:W-:Y:S01]  /*44c0*/  UISETP.NE.U32.AND UP5, UPT, UR4, URZ, UPT ;  /* 0x000000ff0400728c */ /* 0x010fe2000bfa5070 */
[----:B------:R-:W-:Y:S01]  /*44d0*/  R2UR UR6, R29 ;  /* 0x000000001d0672ca */ /* 0x000fe200000e0000 */
[----:B------:R-:W-:Y:S01]  /*44e0*/  UIADD3 UR17, UPT, UPT, UR15, 0x110, URZ ;  /* 0x000001100f117890 */ /* 0x000fe2000fffe0ff */
[----:B------:R-:W-:Y:S01]  /*44f0*/  IMAD.MOV.U32 R29, RZ, RZ, 0x1000 ;  /* 0x00001000ff1d7424 */ /* 0x000fe200078e00ff */
[----:B------:R-:W-:-:S02]  /*4500*/  UPRMT UR23, UR45, 0x654, UR23 ;  /* 0x000006542d177896 */ /* 0x000fc40008000017 */
[----:B------:R-:W2:Y:S01]  /*4510*/  LDC R3, c[0x0][0xb0c] ;  /* 0x0002c300ff037b82 */ /* 0x000ea20000000800 */
[----:B-1----:R-:W-:Y:S01]  /*4520*/  R2UR UR7, R22 ;  /* 0x00000000160772ca */ /* 0x002fe200000e0000 */
[----:B------:R-:W-:Y:S02]  /*4530*/  UPRMT UR14, URZ, 0x654, UR14 ;  /* 0x00000654ff0e7896 */ /* 0x000fe4000800000e */
[----:B------:R-:W-:Y:S02]  /*4540*/  UPRMT UR45, UR45, 0x654, UR17 ;  /* 0x000006542d2d7896 */ /* 0x000fe40008000011 */
[----:B------:R-:W-:Y:S02]  /*4550*/  UISETP.NE.AND.EX UP5, UPT, UR5, URZ, UPT, UP5 ;  /* 0x000000ff0500728c */ /* 0x000fe4000bfa5350 */
[----:B------:R-:W1:Y:S01]  /*4560*/  LDC R15, c[0x0][0xb20] ;  /* 0x0002c800ff0f7b82 */ /* 0x000e620000000800 */
[----:B------:R-:W-:Y:S01]  /*4570*/  ISETP.NE.AND P1, PT, R0, 0x1, PT ;  /* 0x000000010000780c */ /* 0x000fe20003f25270 */
[----:B------:R-:W-:-:S06]  /*4580*/  VOTEU.ANY UP4, P0 ;  /* 0x0000000000ff7886 */ /* 0x000fcc0000080100 */
[----:B------:R-:W4:Y:S08]  /*4590*/  LDC.64 R34, c[0x0][0x348] ;  /* 0x0000d200ff227b82 */ /* 0x000f300000000a00 */
[----:B------:R-:W1:Y:S08]  /*45a0*/  LDC.64 R18, c[0x0][0xb10] ;  /* 0x0002c400ff127b82 */ /* 0x000e700000000a00 */
[----:B------:R-:W1:Y:S08]  /*45b0*/  LDC.64 R6, c[0x0][0xb18] ;  /* 0x0002c600ff067b82 */ /* 0x000e700000000a00 */
[----:B------:R-:W1:Y:S08]  /*45c0*/  LDC.64 R4, c[0x0][0xb28] ;  /* 0x0002ca00ff047b82 */ /* 0x000e700000000a00 */
[----:B------:R-:W1:Y:S08]  /*45d0*/  LDC.64 R20, c[0x0][0x990] ;  /* 0x00026400ff147b82 */ /* 0x000e700000000a00 */
[----:B--23--:R-:W1:Y:S02]  /*45e0*/  LDC R16, c[0x0][0x374] ;  /* 0x0000dd00ff107b82 */ /* 0x00ce640000000800 */
.L_x_89:
[----:B------:R-:W-:Y:S04]  /*45f0*/  SHF.L.U32 R2, R31, 0x1f, RZ ;  /* 0x0000001f1f027819 */ /* 0x000fe800000006ff */
[----:B--2---:R-:W2:Y:S02]  /*4600*/  SYNCS.PHASECHK.TRANS64.TRYWAIT P0, [UR15+0x140], R2 ;  /* 0x00014002ff0075a7 */ /* 0x004ea4000800110f */
[----:B--2---:R-:W-:Y:S05]  /*4610*/  @!P0 BRA `(.L_x_81) ;  /* 0x0000004000408947 */ /* 0x004fea0003800000 */
.L_x_169:
[----:B------:R-:W3:Y:S01]  /*4620*/  LDS.128 R24, [UR15+0x180] ;  /* 0x0001800fff187984 */ /* 0x000ee20008000c00 */
[----:B------:R-:W-:Y:S01]  /*4630*/  ISETP.GE.AND P0, PT, R40, 0x1, PT ;  /* 0x000000012800780c */ /* 0x000fe20003f06270 */
[----:B------:R-:W-:Y:S01]  /*4640*/  @!PT LDS RZ, [RZ] ;  /* 0x00000000fffff984 */ /* 0x000fe20000000800 */
[----:B------:R-:W-:Y:S01]  /*4650*/  @!PT LDS RZ, [RZ] ;  /* 0x00000000fffff984 */ /* 0x000fe20000000800 */
[----:B------:R-:W-:Y:S01]  /*4660*/  @!PT LDS RZ, [RZ] ;  /* 0x00000000fffff984 */ /* 0x000fe20000000800 */
[----:B------:R-:W-:Y:S01]  /*4670*/  @!PT LDS RZ, [RZ] ;  /* 0x00000000fffff984 */ /* 0x000fe20000000800 */
[----:B------:R1:W-:Y:S06]  /*4680*/  MEMBAR.ALL.CTA ;  /* 0x0000000000007992 */ /* 0x0003ec0000008000 */
[----:B-1----:R-:W1:Y:S02]  /*4690*/  FENCE.VIEW.ASYNC.S ;  /* 0x00000000000073c6 */ /* 0x002e640000000000 */
[----:B-1----:R-:W-:Y:S01]  /*46a0*/  SYNCS.ARRIVE.TRANS64.RED.A1T0 RZ, [UR14], RZ ;  /* 0x000000ffffff79a7 */ /* 0x002fe2000810040e */
[----:B---3--:R-:W-:Y:S11]  /*46b0*/  LOP3.LUT P3, RZ, R26, 0x1, RZ, 0xc0, !PT ;  /* 0x000000011aff7812 */ /* 0x008ff6000786c0ff */
[----:B------:R-:W-:Y:S02]  /*46c0*/  @!UPT UIADD3 URZ, UPT, UPT, URZ, URZ, URZ ;  /* 0x000000fffffff290 */ /* 0x000fe4000fffe0ff */
[----:B------:R-:W-:Y:S02]  /*46d0*/  @P3 MOV R11, R24 ;  /* 0x00000018000b3202 */ /* 0x000fe40000000f00 */
[----:B------:R-:W-:Y:S01]  /*46e0*/  @P3 LOP3.LUT R10, R25, 0xffff, RZ, 0xc0, !PT ;  /* 0x0000ffff190a3812 */ /* 0x000fe200078ec0ff */
[----:B------:R-:W-:Y:S06]  /*46f0*/  @!P0 BRA `(.L_x_82) ;  /* 0x0000000000a48947 */ /* 0x000fec0003800000 */
[----:B--2---:R-:W-:Y:S01]  /*4700*/  IMAD.HI.U32 R0, R16, R7, RZ ;  /* 0x0000000710007227 */ /* 0x004fe200078e00ff */
[----:B------:R-:W-:Y:S02]  /*4710*/  ISETP.NE.AND P0, PT, R6, 0x1, PT ;  /* 0x000000010600780c */ /* 0x000fe40003f05270 */
[----:B------:R-:W-:Y:S01]  /*4720*/  ISETP.NE.AND P2, PT, R40, 0x1, PT ;  /* 0x000000012800780c */ /* 0x000fe20003f45270 */
[----:B------:R-:W-:Y:S01]  /*4730*/  IMAD.HI.U32 R9, R30, R18, RZ ;  /* 0x000000121e097227 */ /* 0x000fe200078e00ff */
[----:B------:R-:W-:Y:S02]  /*4740*/  SHF.R.U32.HI R0, RZ, R15, R0 ;  /* 0x0000000fff007219 */ /* 0x000fe40000011600 */
[----:B------:R-:W-:Y:S01]  /*4750*/  ISETP.NE.AND P4, PT, R3, 0x1, PT ;  /* 0x000000010300780c */ /* 0x000fe20003f85270 */
[----:B------:R-:W-:Y:S01]  /*4760*/  IMAD.HI.U32 R13, R10, R7, RZ ;  /* 0x000000070a0d7227 */ /* 0x000fe200078e00ff */
[----:B------:R-:W-:Y:S02]  /*4770*/  SHF.R.U32.HI R9, RZ, R19, R9 ;  /* 0x00000013ff097219 */ /* 0x000fe40000011609 */
[----:B------:R-:W-:Y:S01]  /*4780*/  SEL R0, R16, R0, !P0 ;  /* 0x0000000010007207 */ /* 0x000fe20004000000 */
[----:B------:R-:W-:Y:S01]  /*4790*/  IMAD.HI.U32 R12, R11, R18, RZ ;  /* 0x000000120b0c7227 */ /* 0x000fe200078e00ff */
[----:B------:R-:W-:Y:S03]  /*47a0*/  SEL R9, R30, R9, !P4 ;  /* 0x000000091e097207 */ /* 0x000fe60006000000 */
[-C--:B------:R-:W-:Y:S01]  /*47b0*/  IMAD.HI.U32 R8, R0, R4.reuse, RZ ;  /* 0x0000000400087227 */ /* 0x080fe200078e00ff */
[----:B------:R-:W-:Y:S03]  /*47c0*/  SHF.R.U32.HI R12, RZ, R19, R12 ;  /* 0x00000013ff0c7219 */ /* 0x000fe6000001160c */
[----:B------:R-:W-:Y:S01]  /*47d0*/  IMAD.HI.U32 R2, R9, R4, RZ ;  /* 0x0000000409027227 */ /* 0x000fe200078e00ff */
[----:B------:R-:W-:Y:S02]  /*47e0*/  @P2 SHF.R.U32.HI R0, RZ, R5, R8 ;  /* 0x00000005ff002219 */ /* 0x000fe40000011608 */
[----:B------:R-:W-:Y:S02]  /*47f0*/  SHF.R.U32.HI R8, RZ, R15, R13 ;  /* 0x0000000fff087219 */ /* 0x000fe4000001160d */
[----:B------:R-:W-:Y:S01]  /*4800*/  @P2 SHF.R.U32.HI R9, RZ, R5, R2 ;  /* 0x00000005ff092219 */ /* 0x000fe20000011602 */
[----:B------:R-:W-:Y:S01]  /*4810*/  IMAD R0, R40, R0, RZ ;  /* 0x0000000028007224 */ /* 0x000fe200078e02ff */
[----:B------:R-:W-:Y:S02]  /*4820*/  SEL R8, R10, R8, !P0 ;  /* 0x000000080a087207 */ /* 0x000fe40004000000 */
[----:B------:R-:W-:Y:S01]  /*4830*/  SEL R2, R11, R12, !P4 ;  /* 0x0000000c0b027207 */ /* 0x000fe20006000000 */
[----:B------:R-:W-:Y:S01]  /*4840*/  IMAD R12, R40, R9, RZ ;  /* 0x00000009280c7224 */ /* 0x000fe200078e02ff */
[C---:B------:R-:W-:Y:S01]  /*4850*/  ISETP.GE.AND P0, PT, R8.reuse, R0, PT ;  /* 0x000000000800720c */ /* 0x040fe20003f06270 */
[----:B------:R-:W-:Y:S03]  /*4860*/  IMAD.HI.U32 R0, R8, R4, RZ ;  /* 0x0000000408007227 */ /* 0x000fe600078e00ff */
[----:B------:R-:W-:Y:S02]  /*4870*/  ISETP.GE.OR P0, PT, R2, R12, P0 ;  /* 0x0000000c0200720c */ /* 0x000fe40000706670 */
[-C--:B------:R-:W-:Y:S04]  /*4880*/  SHF.R.U32.HI R0, RZ, R5.reuse, R0 ;  /* 0x00000005ff007219 */ /* 0x080fe80000011600 */
[----:B------:R-:W-:Y:S05]  /*4890*/  SEL R13, R8, R0, !P2 ;  /* 0x00000000080d7207 */ /* 0x000fea0005000000 */
[----:B------:R-:W-:Y:S02]  /*48a0*/  IMAD.MOV R12, RZ, RZ, -R13 ;  /* 0x000000ffff0c7224 */ /* 0x000fe400078e0a0d */
[----:B------:R-:W-:Y:S04]  /*48b0*/  @!P0 IMAD.HI.U32 R0, R2, R4, RZ ;  /* 0x0000000402008227 */ /* 0x000fe800078e00ff */
[----:B------:R-:W-:Y:S01]  /*48c0*/  IMAD R12, R40, R12, R8 ;  /* 0x0000000c280c7224 */ /* 0x000fe200078e0208 */
[----:B------:R-:W-:Y:S04]  /*48d0*/  @!P0 SHF.R.U32.HI R0, RZ, R5, R0 ;  /* 0x00000005ff008219 */ /* 0x000fe80000011600 */
[----:B------:R-:W-:Y:S04]  /*48e0*/  @!P0 SEL R0, R2, R0, !P2 ;  /* 0x0000000002008207 */ /* 0x000fe80005000000 */
[----:B------:R-:W-:Y:S01]  /*48f0*/  @!P0 IADD3 R13, PT, PT, R13, -R0, RZ ;  /* 0x800000000d0d8210 */ /* 0x000fe20007ffe0ff */
[----:B------:R-:W-:Y:S01]  /*4900*/  @!P0 IMAD R0, R9, R12, R0 ;  /* 0x0000000c09008224 */ /* 0x000fe200078e0200 */
[----:B------:R-:W-:Y:S01]  /*4910*/  IADD3 R9, PT, PT, -R8, RZ, RZ ;  /* 0x000000ff08097210 */ /* 0x000fe20007ffe1ff */
[--C-:B------:R-:W-:Y:S02]  /*4920*/  IMAD.MOV R12, RZ, RZ, -R2.reuse ;  /* 0x000000ffff0c7224 */ /* 0x100fe400078e0a02 */
[----:B------:R-:W-:Y:S02]  /*4930*/  @!P0 IMAD R8, R13, R40, R2 ;  /* 0x000000280d088224 */ /* 0x000fe400078e0202 */
[----:B------:R-:W-:Y:S02]  /*4940*/  @!P0 IMAD.MOV.U32 R2, RZ, RZ, R0 ;  /* 0x000000ffff028224 */ /* 0x000fe400078e0000 */
[----:B------:R-:W-:Y:S02]  /*4950*/  IMAD R11, R3, R12, R11 ;  /* 0x0000000c030b7224 */ /* 0x000fe400078e020b */
[----:B------:R-:W-:Y:S02]  /*4960*/  IMAD R10, R6, R9, R10 ;  /* 0x00000009060a7224 */ /* 0x000fe400078e020a */
[----:B------:R-:W-:Y:S02]  /*4970*/  IMAD R11, R2, R3, R11 ;  /* 0x00000003020b7224 */ /* 0x000fe400078e020b */
[----:B------:R-:W-:Y:S02]  /*4980*/  IMAD R10, R8, R6, R10 ;  /* 0x00000006080a7224 */ /* 0x000fe400078e020a */
.L_x_82:
[----:B------:R-:W-:Y:S05]  /*4990*/  BRA.U UP2, `(.L_x_83) ;  /* 0x0000000102107547 */ /* 0x000fea000b800000 */
[----:B--2---:R-:W-:Y:S04]  /*49a0*/  MOV R2, UR22 ;  /* 0x0000001600027c02 */ /* 0x004fe80008000f00 */
[----:B------:R-:W-:Y:S04]  /*49b0*/  SHF.L.U32 R2, R2, 0x1f, RZ ;  /* 0x0000001f02027819 */ /* 0x000fe800000006ff */
[----:B------:R-:W1:Y:S02]  /*49c0*/  SYNCS.PHASECHK.TRANS64.TRYWAIT P0, [UR15+0x138], R2 ;  /* 0x00013802ff0075a7 */ /* 0x000e64000800110f */
[----:B-1----:R-:W-:Y:S05]  /*49d0*/  @!P0 BRA `(.L_x_84) ;  /* 0x0000003c00688947 */ /* 0x002fea0003800000 */
.L_x_83:
[----:B------:R-:W-:Y:S02]  /*49e0*/  R2UR UR18, R14 ;  /* 0x000000000e1272ca */ /* 0x000fe400000e0000 */
[----:B------:R-:W-:Y:S02]  /*49f0*/  ISETP.NE.U32.AND P0, PT, RZ, UR4, PT ;  /* 0x00000004ff007c0c */ /* 0x000fe4000bf05070 */
[----:B------:R-:W-:Y:S02]  /*4a00*/  SHF.L.U32 R14, R32, 0x1f, RZ ;  /* 0x0000001f200e7819 */ /* 0x000fe400000006ff */
[----:B------:R-:W-:Y:S07]  /*4a10*/  ISETP.NE.AND.EX P0, PT, RZ, UR5, PT, P0 ;  /* 0x00000005ff007c0c */ /* 0x000fee000bf05300 */
[----:B------:R-:W-:Y:S01]  /*4a20*/  USHF.L.U32 UR18, UR18, 0x7, URZ ;  /* 0x0000000712127899 */ /* 0x000fe200080006ff */
[----:B------:R-:W-:Y:S11]  /*4a30*/  BRA.U !UP5, `(.L_x_85) ;  /* 0x000000010d347547 */ /* 0x000ff6000b800000 */
[----:B------:R-:W-:Y:S01]  /*4a40*/  UPLOP3.LUT UP0, UPT, UPT, UPT, UP1, 0x80, 0x8 ;  /* 0x000000000008789c */ /* 0x000fe20003f0f010 */
[----:B-12---:R-:W-:Y:S02]  /*4a50*/  HFMA2 R0, -RZ, RZ, 0, 5.9604644775390625e-08 ;  /* 0x00000001ff007431 */ /* 0x006fe400000001ff */
[----:B------:R-:W-:Y:S03]  /*4a60*/  IMAD.MOV.U32 R102, RZ, RZ, 0x1 ;  /* 0x00000001ff667424 */ /* 0x000fe600078e00ff */
[----:B------:R-:W-:Y:S05]  /*4a70*/  PLOP3.LUT P2, PT, PT, PT, UP0, 0x80, 0x8 ;  /* 0x000000000008781c */ /* 0x000fea0003f4f008 */
[----:B------:R-:W1:Y:S01]  /*4a80*/  @UP0 LDCU.64 UR10, c[0x0][0x888] ;  /* 0x00011100ff0a07ac */ /* 0x000e620008000a00 */
[----:B------:R-:W-:Y:S07]  /*4a90*/  @UP0 UIMAD UR8, UR56, UR4, URZ ;  /* 0x00000004380802a4 */ /* 0x000fee000f8e02ff */
[----:B------:R-:W-:Y:S01]  /*4aa0*/  @!P2 PRMT R102, R0, 0x7610, R102 ;  /* 0x000076100066a816 */ /* 0x000fe20000000066 */
[----:B-1----:R-:W-:Y:S03]  /*4ab0*/  @UP0 UIMAD.WIDE UR10, UR8, 0x4, UR10 ;  /* 0x00000004080a08a5 */ /* 0x002fe6000f8e020a */
[----:B------:R-:W1:Y:S03]  /*4ac0*/  @!UP0 LDCU UR8, c[0x0][0x880] ;  /* 0x00011000ff0887ac */ /* 0x000e660008000800 */
[----:B------:R-:W-:Y:S01]  /*4ad0*/  IMAD.U32 R8, RZ, RZ, UR10 ;  /* 0x0000000aff087e24 */ /* 0x000fe2000f8e00ff */
[----:B------:R-:W-:Y:S05]  /*4ae0*/  MOV R9, UR11 ;  /* 0x0000000b00097c02 */ /* 0x000fea0008000f00 */
[----:B-----5:R3:W5:Y:S02]  /*4af0*/  @P2 LDG.E R49, desc[UR48][R8.64] ;  /* 0x0000003008312981 */ /* 0x020764000c1e1900 */
[----:B-1-3--:R-:W-:Y:S07]  /*4b00*/  @!P2 IMAD.U32 R49, RZ, RZ, UR8 ;  /* 0x00000008ff31ae24 */ /* 0x00afee000f8e00ff */
.L_x_85:
[----:B-----5:R-:W-:Y:S01]  /*4b10*/  @!P0 FSETP.EQ.AND P4, PT, R49, RZ, PT ;  /* 0x000000ff3100820b */ /* 0x020fe20003f82000 */
[----:B------:R-:W-:Y:S01]  /*4b20*/  @!UPT UIADD3 URZ, UPT, UPT, URZ, URZ, URZ ;  /* 0x000000fffffff290 */ /* 0x000fe2000fffe0ff */
[----:B------:R-:W-:Y:S11]  /*4b30*/  @!P0 BRA `(.L_x_86) ;  /* 0x0000000000148947 */ /* 0x000ff60003800000 */
[----:B------:R-:W-:Y:S02]  /*4b40*/  LOP3.LUT P0, RZ, R102, 0xff, RZ, 0xc0, !PT ;  /* 0x000000ff66ff7812 */ /* 0x000fe4000780c0ff */
[----:B------:R-:W-:Y:S04]  /*4b50*/  PLOP3.LUT P4, PT, PT, PT, UP0, 0x80, 0x8 ;  /* 0x000000000008781c */ /* 0x000fe80003f8f008 */
[----:B------:R-:W-:Y:S07]  /*4b60*/  PLOP3.LUT P4, PT, P4, PT, PT, 0x8, 0x80 ;  /* 0x000000000080781c */ /* 0x000fee000278e170 */
[----:B------:R-:W-:Y:S11]  /*4b70*/  @P0 FSETP.EQ.AND P4, PT, R49, RZ, PT ;  /* 0x000000ff3100020b */ /* 0x000ff60003f82000 */
[----:B------:R-:W-:Y:S02]  /*4b80*/  @!UPT UIADD3 URZ, UPT, UPT, URZ, URZ, URZ ;  /* 0x000000fffffff290 */ /* 0x000fe4000fffe0ff */
.L_x_86:
[----:B------:R-:W-:Y:S01]  /*4b90*/  ISETP.NE.AND P0, PT, R22, 0x1, PT ;  /* 0x000000011600780c */ /* 0x000fe20003f05270 */
[----:B------:R-:W3:Y:S01]  /*4ba0*/  SYNCS.PHASECHK.TRANS64.TRYWAIT P2, [UR15+0x120], R14 ;  /* 0x0001200eff0075a7 */ /* 0x000ee2000804110f */
[----:B------:R-:W-:Y:S04]  /*4bb0*/  IMAD.SHL.U32 R17, R17, 0x40, RZ ;  /* 0x0000004011117824 */ /* 0x000fe800078e00ff */
[C---:B------:R-:W-:Y:S01]  /*4bc0*/  IMAD.HI.U32 R8, R17.reuse, R23, RZ ;  /* 0x0000001711087227 */ /* 0x040fe200078e00ff */
[C---:B------:R-:W-:Y:S04]  /*4bd0*/  R2UR UR19, R17.reuse ;  /* 0x00000000111372ca */ /* 0x040fe800000e0000 */
[----:B------:R-:W-:Y:S04]  /*4be0*/  SHF.R.U32.HI R8, RZ, R28, R8 ;  /* 0x0000001cff087219 */ /* 0x000fe80000011608 */
[----:B------:R-:W-:Y:S02]  /*4bf0*/  SEL R8, R17, R8, !P0 ;  /* 0x0000000811087207 */ /* 0x000fe40004000000 */
[----:B------:R-:W-:Y:S02]  /*4c00*/  ELECT P0, URZ, PT ;  /* 0x0000000000ff782f */ /* 0x000fe40003800000 */
[C---:B------:R-:W-:Y:S01]  /*4c10*/  R2UR UR8, R8.reuse ;  /* 0x00000000080872ca */ /* 0x040fe200000e0000 */
[C---:B-12---:R-:W-:Y:S01]  /*4c20*/  IMAD.HI.U32 R0, R8.reuse, R20, RZ ;  /* 0x0000001408007227 */ /* 0x046fe200078e00ff */
[----:B------:R-:W-:Y:S02]  /*4c30*/  PLOP3.LUT P4, PT, P4, P0, PT, 0xf2, 0x2f ;  /* 0x00000000002f781c */ /* 0x000fe40002781e72 */
[----:B------:R-:W-:Y:S01]  /*4c40*/  R2UR UR20, R8 ;  /* 0x00000000081472ca */ /* 0x000fe200000e0000 */
[----:B------:R-:W-:Y:S01]  /*4c50*/  IMAD.MOV R2, RZ, RZ, -R8 ;  /* 0x000000ffff027224 */ /* 0x000fe200078e0a08 */
[----:B------:R-:W-:Y:S04]  /*4c60*/  SHF.R.U32.HI R0, RZ, R21, R0 ;  /* 0x00000015ff007219 */ /* 0x000fe80000011600 */
[----:B------:R-:W-:Y:S02]  /*4c70*/  R2UR UR21, R0 ;  /* 0x00000000001572ca */ /* 0x000fe400000e0000 */
[----:B------:R-:W-:Y:S03]  /*4c80*/  R2UR UR9, R2 ;  /* 0x00000000020972ca */ /* 0x000fe600000e0000 */
[----:B----4-:R-:W-:Y:S05]  /*4c90*/  @!P4 IADD3 R8, P0, PT, R34, 0x580, RZ ;  /* 0x000005802208c810 */ /* 0x010fea0007f1e0ff */
[----:B------:R-:W-:Y:S03]  /*4ca0*/  @!P4 IMAD.X R2, RZ, RZ, R35, P0 ;  /* 0x000000ffff02c224 */ /* 0x000fe600000e0623 */
[----:B------:R-:W-:Y:S02]  /*4cb0*/  USEL UR21, UR8, UR21, !UP4 ;  /* 0x0000001508157287 */ /* 0x000fe4000e000000 */
[----:B------:R-:W-:Y:S04]  /*4cc0*/  UIMAD UR19, UR7, UR9, UR19 ;  /* 0x00000009071372a4 */ /* 0x000fe8000f8e0213 */
[----:B------:R-:W-:Y:S05]  /*4cd0*/  IMAD R0, RZ, RZ, -UR21 ;  /* 0x80000015ff007e24 */ /* 0x000fea000f8e02ff */
[----:B------:R-:W-:Y:S11]  /*4ce0*/  R2UR UR8, R0 ;  /* 0x00000000000872ca */ /* 0x000ff600000e0000 */
[----:B------:R-:W-:Y:S02]  /*4cf0*/  @!UPT UIADD3 URZ, UPT, UPT, URZ, URZ, URZ ;  /* 0x000000fffffff290 */ /* 0x000fe4000fffe0ff */
[----:B------:R-:W-:Y:S01]  /*4d00*/  UIMAD UR20, UR6, UR8, UR20 ;  /* 0x00000008061472a4 */ /* 0x000fe2000f8e0214 */
[----:B---3--:R-:W-:Y:S11]  /*4d10*/  @!P2 BRA `(.L_x_87) ;  /* 0x0000003800b0a947 */ /* 0x008ff60003800000 */
.L_x_172:
[----:B------:R-:W2:Y:S01]  /*4d20*/  LDC.64 R12, c[0x0][0xb18] ;  /* 0x0002c600ff0c7b82 */ /* 0x000ea20000000a00 */
[----:B------:R-:W-:Y:S01]  /*4d30*/  @!P4 R2UR UR9, R2 ;  /* 0x000000000209c2ca */ /* 0x000fe200000e0000 */
[----:B------:R-:W-:Y:S01]  /*4d40*/  VOTEU.ALL UP3, P4 ;  /* 0x0000000000ff7886 */ /* 0x000fe20002060000 */
[----:B------:R-:W-:Y:S01]  /*4d50*/  @!P4 R2UR UR8, R8 ;  /* 0x000000000808c2ca */ /* 0x000fe200000e0000 */
[----:B------:R-:W-:Y:S01]  /*4d60*/  VOTEU.ALL UP2, P4 ;  /* 0x0000000000ff7886 */ /* 0x000fe20002040000 */
[----:B-1----:R-:W-:Y:S03]  /*4d70*/  @!P4 IMAD.MOV.U32 R0, RZ, RZ, 0x1000 ;  /* 0x00001000ff00c424 */ /* 0x002fe600078e00ff */
[----:B------:R-:W1:Y:S01]  /*4d80*/  @!P1 LDC R2, c[0x0][0xb0c] ;  /* 0x0002c300ff029b82 */ /* 0x000e620000000800 */
[----:B------:R-:W-:Y:S01]  /*4d90*/  @!UP3 UIADD3 UR16, UPT, UPT, UR15, 0x200, URZ ;  /* 0x000002000f10b890 */ /* 0x000fe2000fffe0ff */
[----:B------:R-:W-:Y:S04]  /*4da0*/  @P3 SHF.R.U32.HI R24, RZ, 0x10, R25 ;  /* 0x00000010ff183819 */ /* 0x000fe80000011619 */
[----:B------:R-:W-:Y:S01]  /*4db0*/  @P3 R2UR UR56, R24 ;  /* 0x00000000183832ca */ /* 0x000fe200000e0000 */
[----:B------:R-:W-:Y:S01]  /*4dc0*/  IMAD.U32 R9, RZ, RZ, UR9 ;  /* 0x00000009ff097e24 */ /* 0x000fe2000f8e00ff */
[----:B------:R-:W-:Y:S01]  /*4dd0*/  @!UP3 UPRMT UR9, URZ, 0x40, URZ ;  /* 0x00000040ff09b896 */ /* 0x000fe200080000ff */
[----:B------:R-:W-:Y:S03]  /*4de0*/  IMAD.U32 R8, RZ, RZ, UR8 ;  /* 0x00000008ff087e24 */ /* 0x000fe6000f8e00ff */
[----:B------:R-:W-:Y:S01]  /*4df0*/  @!P4 R2UR UR11, R9 ;  /* 0x00000000090bc2ca */ /* 0x000fe200000e0000 */
[----:B------:R-:W-:Y:S01]  /*4e00*/  @!UP3 UPRMT UR8, UR9, 0x5410, URZ ;  /* 0x000054100908b896 */ /* 0x000fe200080000ff */
[----:B------:R-:W-:Y:S02]  /*4e10*/  @!P4 R2UR UR10, R8 ;  /* 0x00000000080ac2ca */ /* 0x000fe400000e0000 */
[----:B------:R-:W3:Y:S11]  /*4e20*/  LDC.64 R8, c[0x0][0xb10] ;  /* 0x0002c400ff087b82 */ /* 0x000ef60000000a00 */
[----:B------:R4:W-:Y:S01]  /*4e30*/  @!UP2 UTMALDG.4D.IM2COL [UR16], [UR10], UR8 ;  /* 0x000000100a00a3b4 */ /* 0x0009e20008058008 */
[----:B------:R5:W-:Y:S01]  /*4e40*/  @!P4 SYNCS.ARRIVE.TRANS64.RED.A0TR RZ, [UR15+0x110], R0 ;  /* 0x00011000ffffc9a7 */ /* 0x000be2000830040f */
[C---:B---3--:R-:W-:Y:S01]  /*4e50*/  @!P1 IMAD.HI.U32 R8, R11.reuse, R8, RZ ;  /* 0x000000080b089227 */ /* 0x048fe200078e00ff */
[----:B--2---:R-:W-:Y:S02]  /*4e60*/  @!P1 ISETP.NE.AND P0, PT, R12, 0x1, PT ;  /* 0x000000010c00980c */ /* 0x004fe40003f05270 */
[----:B-1----:R-:W-:Y:S01]  /*4e70*/  @!P1 ISETP.NE.AND P2, PT, R2, 0x1, PT ;  /* 0x000000010200980c */ /* 0x002fe20003f45270 */
[----:B------:R-:W-:Y:S01]  /*4e80*/  SYNCS.ARRIVE.TRANS64.RED.A1T0 RZ, [UR45], RZ ;  /* 0x000000ffffff79a7 */ /* 0x000fe2000810042d */
[C---:B------:R-:W-:Y:S01]  /*4e90*/  @!P1 IMAD.HI.U32 R13, R10.reuse, R13, RZ ;  /* 0x0000000d0a0d9227 */ /* 0x040fe200078e00ff */
[----:B------:R-:W-:Y:S04]  /*4ea0*/  @!P1 SHF.R.U32.HI R8, RZ, R9, R8 ;  /* 0x00000009ff089219 */ /* 0x000fe80000011608 */
[----:B------:R-:W-:Y:S01]  /*4eb0*/  @!P1 SEL R8, R11, R8, !P2 ;  /* 0x000000080b089207 */ /* 0x000fe20005000000 */
[----:B------:R-:W1:Y:S01]  /*4ec0*/  SYNCS.PHASECHK.TRANS64.TRYWAIT P5, [UR15+0x128], R14 ;  /* 0x0001280eff0075a7 */ /* 0x000e6200080a110f */
[----:B-----5:R-:W2:Y:S02]  /*4ed0*/  @!P1 LDC R0, c[0x0][0xb20] ;  /* 0x0002c800ff009b82 */ /* 0x020ea40000000800 */
[----:B--2---:R-:W-:Y:S04]  /*4ee0*/  @!P1 SHF.R.U32.HI R0, RZ, R0, R13 ;  /* 0x00000000ff009219 */ /* 0x004fe8000001160d */
[----:B------:R-:W-:Y:S05]  /*4ef0*/  @!P1 SEL R9, R10, R0, !P0 ;  /* 0x000000000a099207 */ /* 0x000fea0004000000 */
[----:B------:R-:W-:Y:S02]  /*4f00*/  @!P1 IMAD.IADD R0, R9, 0x1, -R8 ;  /* 0x0000000109009824 */ /* 0x000fe400078e0a08 */
[----:B------:R-:W-:Y:S02]  /*4f10*/  @!P1 IMAD.IADD R8, R8, 0x1, -R9 ;  /* 0x0000000108089824 */ /* 0x000fe400078e0a09 */
[----:B------:R-:W-:Y:S02]  /*4f20*/  @!P1 IMAD R11, R0, R2, R11 ;  /* 0x00000002000b9224 */ /* 0x000fe400078e020b */
[----:B------:R-:W-:Y:S01]  /*4f30*/  @!P1 IMAD R10, R8, R12, R10 ;  /* 0x0000000c080a9224 */ /* 0x000fe200078e020a */
[----:B-1--4-:R-:W-:Y:S06]  /*4f40*/  @!P5 BRA `(.L_x_88) ;  /* 0x00000038003cd947 */ /* 0x012fec0003800000 */
.L_x_174:
[----:B------:R-:W-:Y:S01]  /*4f50*/  @!P4 IADD3 R2, P0, PT, R34, 0x580, RZ ;  /* 0x000005802202c810 */ /* 0x000fe20007f1e0ff */
[----:B------:R-:W-:Y:S01]  /*4f60*/  VOTEU.ALL UP3, P4 ;  /* 0x0000000000ff7886 */ /* 0x000fe20002060000 */
[----:B------:R-:W-:Y:S01]  /*4f70*/  VOTEU.ALL UP2, P4 ;  /* 0x0000000000ff7886 */ /* 0x000fe20002040000 */
[----:B------:R-:W-:Y:S01]  /*4f80*/  UMOV UR11, UR19 ;  /* 0x00000013000b7c82 */ /* 0x000fe20008000000 */
[----:B------:R-:W-:Y:S01]  /*4f90*/  @!P4 R2UR UR9, R2 ;  /* 0x000000000209c2ca */ /* 0x000fe200000e0000 */
[----:B-1----:R-:W-:Y:S01]  /*4fa0*/  @!P4 IMAD.X R0, RZ, RZ, R35, P0 ;  /* 0x000000ffff00c224 */ /* 0x002fe200000e0623 */
[----:B------:R-:W-:Y:S01]  /*4fb0*/  @!UP3 UPRMT UR16, URZ, 0x40, URZ ;  /* 0x00000040ff10b896 */ /* 0x000fe200080000ff */
[----:B------:R-:W-:Y:S01]  /*4fc0*/  LOP3.LUT R32, R32, 0x1, RZ, 0x3c, !PT ;  /* 0x0000000120207812 */ /* 0x000fe200078e3cff */
[----:B------:R-:W-:Y:S01]  /*4fd0*/  @!UP3 UIADD3 UR10, UPT, UPT, UR18, 0x40, URZ ;  /* 0x00000040120ab890 */ /* 0x000fe2000fffe0ff */
[----:B------:R-:W-:Y:S01]  /*4fe0*/  LOP3.LUT R31, R31, 0x1, RZ, 0x3c, !PT ;  /* 0x000000011f1f7812 */ /* 0x000fe200078e3cff */
[----:B------:R-:W-:Y:S01]  /*4ff0*/  @!UP3 UPRMT UR18, UR16, 0x5410, URZ ;  /* 0x000054101012b896 */ /* 0x000fe200080000ff */
[----:B------:R-:W-:Y:S01]  /*5000*/  @!P4 R2UR UR8, R0 ;  /* 0x000000000008c2ca */ /* 0x000fe200000e0000 */
[----:B------:R-:W-:Y:S01]  /*5010*/  UMOV UR12, UR20 ;  /* 0x00000014000c7c82 */ /* 0x000fe20008000000 */
[----:B------:R-:W-:Y:S01]  /*5020*/  UMOV UR13, UR21 ;  /* 0x00000015000d7c82 */ /* 0x000fe20008000000 */
[----:B------:R-:W-:Y:S02]  /*5030*/  IMAD.IADD R14, R10, 0x1, R100 ;  /* 0x000000010a0e7824 */ /* 0x000fe400078e0264 */
[----:B------:R-:W-:Y:S02]  /*5040*/  IMAD.IADD R17, R11, 0x1, R101 ;  /* 0x000000010b117824 */ /* 0x000fe400078e0265 */
[----:B------:R-:W-:Y:S01]  /*5050*/  IMAD.U32 R8, RZ, RZ, UR9 ;  /* 0x00000009ff087e24 */ /* 0x000fe2000f8e00ff */
[----:B------:R-:W-:Y:S04]  /*5060*/  @!UP3 UIADD3 UR9, UPT, UPT, UR15, 0x118, URZ ;  /* 0x000001180f09b890 */ /* 0x000fe8000fffe0ff */
[----:B------:R-:W-:Y:S01]  /*5070*/  @!P4 R2UR UR24, R8 ;  /* 0x000000000818c2ca */ /* 0x000fe200000e0000 */
[----:B------:R-:W-:Y:S01]  /*5080*/  IMAD.U32 R9, RZ, RZ, UR8 ;  /* 0x00000008ff097e24 */ /* 0x000fe2000f8e00ff */
[----:B------:R-:W-:Y:S04]  /*5090*/  @!UP3 UIADD3 UR8, UPT, UPT, UR15, 0x1200, URZ ;  /* 0x000012000f08b890 */ /* 0x000fe8000fffe0ff */
[----:B------:R-:W-:Y:S11]  /*50a0*/  @!P4 R2UR UR25, R9 ;  /* 0x000000000919c2ca */ /* 0x000ff600000e0000 */
[----:B------:R-:W-:Y:S02]  /*50b0*/  @!UPT UIADD3 URZ, UPT, UPT, URZ, URZ, URZ ;  /* 0x000000fffffff290 */ /* 0x000fe4000fffe0ff */
[----:B------:R2:W-:Y:S01]  /*50c0*/  @!UP2 UTMALDG.4D.IM2COL [UR8], [UR24], UR18 ;  /* 0x000000081800a3b4 */ /* 0x0005e20008058012 */
[----:B------:R2:W-:Y:S01]  /*50d0*/  @!P4 SYNCS.ARRIVE.TRANS64.RED.A0TR RZ, [UR15+0x118], R29 ;  /* 0x0001181dffffc9a7 */ /* 0x0005e2000830040f */
[----:B------:R-:W-:Y:S01]  /*50e0*/  UPLOP3.LUT UP2, UPT, UPT, UPT, UPT, 0x80, 0x8 ;  /* 0x000000000008789c */ /* 0x000fe20003f4f070 */
[----:B------:R-:W-:Y:S01]  /*50f0*/  SYNCS.ARRIVE.TRANS64.RED.A1T0 RZ, [UR23], RZ ;  /* 0x000000ffffff79a7 */ /* 0x000fe20008100417 */
[----:B------:R-:W-:Y:S09]  /*5100*/  @P3 BRA `(.L_x_89) ;  /* 0xfffffff400383947 */ /* 0x000ff2000383ffff */
[----:B------:R-:W-:-:S04]  /*5110*/  SHF.L.U32 R2, R32, 0x1f, RZ ;  /* 0x0000001f20027819 */ /* 0x000fc800000006ff */
[----:B------:R-:W1:Y:S02]  /*5120*/  SYNCS.PHASECHK.TRANS64.TRYWAIT P0, [UR15+0x120], R2 ;  /* 0x00012002ff0075a7 */ /* 0x000e64000800110f */
[----:B-1----:R-:W-:Y:S05]  /*5130*/  @!P0 BRA `(.L_x_90) ;  /* 0x0000003400d88947 */ /* 0x002fea0003800000 */
.L_x_176:
[----:B-1----:R-:W-:-:S07]  /*5140*/  MOV R0, UR15 ;  /* 0x0000000f00007c02 */ /* 0x002fce0008000f00 */
.L_x_91:
[----:B-1----:R-:W-:-:S04]  /*5150*/  SHF.L.U32 R2, R32, 0x1f, RZ ;  /* 0x0000001f20027819 */ /* 0x002fc800000006ff */
[----:B------:R1:W3:Y:S03]  /*5160*/  SYNCS.PHASECHK.TRANS64.TRYWAIT P0, [R0+URZ+0x128], R2 ;  /* 0x00012802000075a7 */ /* 0x0002e600080011ff */
[----:B---3--:R-:W-:Y:S05]  /*5170*/  @!P0 NANOSLEEP.SYNCS 0x989680 ;  /* 0x009896800000895d */ /* 0x008fea0003900000 */
[----:B------:R-:W3:Y:S02]  /*5180*/  @!P0 SYNCS.PHASECHK.TRANS64 P0, [R0+URZ+0x128], R2 ;  /* 0x00012802000085a7 */ /* 0x000ee400080010ff */
[----:B--23--:R-:W-:Y:S05]  /*5190*/  @P0 EXIT ;  /* 0x000000000000094d */ /* 0x00cfea0003800000 */
[----:B------:R-:W-:Y:S05]  /*51a0*/  BRA `(.L_x_91) ;  /* 0xfffffffc00e87947 */ /* 0x000fea000383ffff */
.L_x_80:
[----:B------:R-:W-:-:S06]  /*51b0*/  UISETP.GE.AND UP1, UPT, UR4, 0x4, UPT ;  /* 0x000000040400788c */ /* 0x000fcc000bf26270 */
[----:B------:R-:W-:-:S13]  /*51c0*/  PLOP3.LUT P0, PT, PT, PT, UP1, 0x80, 0x8 ;  /* 0x000000000008781c */ /* 0x000fda0003f0f018 */
[----:B-1----:R-:W-:Y:S05]  /*51d0*/  @!P0 EXIT ;  /* 0x000000000000894d */ /* 0x002fea0003800000 */
[----:B------:R-:W-:Y:S01]  /*51e0*/  BAR.SYNC.DEFER_BLOCKING 0x6, 0xa0 ;  /* 0x0182800000007b1d */ /* 0x000fe20000010000 */
[C---:B------:R-:W-:Y:S01]  /*51f0*/  IMAD.SHL.U32 R4, R111.reuse, 0x40, RZ ;  /* 0x000000406f047824 */ /* 0x040fe200078e00ff */
[C---:B------:R-:W-:Y:S01]  /*5200*/  LOP3.LUT R112, R111.reuse, 0x60, RZ, 0xc0, !PT ;  /* 0x000000606f707812 */ /* 0x040fe200078ec0ff */
[C---:B------:R-:W-:Y:S01]  /*5210*/  IMAD.SHL.U32 R110, R111.reuse, 0x20, RZ ;  /* 0x000000206f6e7824 */ /* 0x040fe200078e00ff */
[----:B------:R-:W-:Y:S01]  /*5220*/  CS2R R108, SRZ ;  /* 0x00000000006c7805 */ /* 0x000fe2000001ff00 */
[C---:B------:R-:W-:Y:S01]  /*5230*/  IMAD.SHL.U32 R5, R111.reuse, 0x2, RZ ;  /* 0x000000026f057824 */ /* 0x040fe200078e00ff */
[----:B------:R-:W-:Y:S02]  /*5240*/  UMOV UR51, 0x400 ;  /* 0x0000040000337882 */ /* 0x000fe40000000000 */
[----:B------:R-:W1:Y:S01]  /*5250*/  LDC R105, c[0x0][0x370] ;  /* 0x0000dc00ff697b82 */ /* 0x000e620000000800 */
[----:B------:R-:W-:Y:S01]  /*5260*/  ULEA UR51, UR45, UR51, 0x18 ;  /* 0x000000332d337291 */ /* 0x000fe2000f8ec0ff */
[----:B------:R-:W-:Y:S01]  /*5270*/  LOP3.LUT R0, R4, 0x180, RZ, 0xc0, !PT ;  /* 0x0000018004007812 */ /* 0x000fe200078ec0ff */
[C---:B------:R-:W-:Y:S01]  /*5280*/  IMAD.U32 R46, R111.reuse, 0x10000, RZ ;  /* 0x000100006f2e7824 */ /* 0x040fe200078e00ff */
[----:B------:R-:W-:Y:S01]  /*5290*/  LOP3.LUT R110, R110, 0xc00, RZ, 0xc0, !PT ;  /* 0x00000c006e6e7812 */ /* 0x000fe200078ec0ff */
[----:B------:R-:W-:Y:S01]  /*52a0*/  UIADD3 UR4, UPT, UPT, UR51, 0x2200, URZ ;  /* 0x0000220033047890 */ /* 0x000fe2000fffe0ff */
[----:B------:R-:W-:Y:S01]  /*52b0*/  LOP3.LUT R5, R0, 0x20, R5, 0xf8, !PT ;  /* 0x0000002000057812 */ /* 0x000fe200078ef805 */
[C---:B------:R-:W-:Y:S01]  /*52c0*/  IMAD.SHL.U32 R0, R111.reuse, 0x8, RZ ;  /* 0x000000086f007824 */ /* 0x040fe200078e00ff */
[----:B------:R-:W2:Y:S01]  /*52d0*/  LDC R42, c[0x0][0xb0c] ;  /* 0x0002c300ff2a7b82 */ /* 0x000ea20000000800 */
[----:B------:R-:W-:Y:S01]  /*52e0*/  LOP3.LUT R110, R110, 0x40, R4, 0xf8, !PT ;  /* 0x000000406e6e7812 */ /* 0x000fe200078ef804 */
[----:B------:R-:W-:Y:S01]  /*52f0*/  IMAD.MOV.U32 R45, RZ, RZ, RZ ;  /* 0x000000ffff2d7224 */ /* 0x000fe200078e00ff */
[----:B------:R-:W-:-:S02]  /*5300*/  LOP3.LUT R111, R111, 0x2, RZ, 0xc0, !PT ;  /* 0x000000026f6f7812 */ /* 0x000fc400078ec0ff */
[----:B------:R-:W-:Y:S02]  /*5310*/  CS2R R106, SRZ ;  /* 0x00000000006a7805 */ /* 0x000fe4000001ff00 */
[----:B------:R-:W-:Y:S01]  /*5320*/  LOP3.LUT R0, R5, 0x30, R0, 0x78, !PT ;  /* 0x0000003005007812 */ /* 0x000fe200078e7800 */
[----:B------:R-:W-:Y:S01]  /*5330*/  IMAD.U32 R115, RZ, RZ, UR4 ;  /* 0x00000004ff737e24 */ /* 0x000fe2000f8e00ff */
[----:B------:R-:W-:Y:S01]  /*5340*/  LOP3.LUT R110, R110, 0x200, R4, 0xf8, !PT ;  /* 0x000002006e6e7812 */ /* 0x000fe200078ef804 */
[----:B------:R-:W3:Y:S01]  /*5350*/  LDC R103, c[0x0][0xb20] ;  /* 0x0002c800ff677b82 */ /* 0x000ee20000000800 */
[----:B------:R-:W4:Y:S01]  /*5360*/  LDS R2, [UR51+0x190] ;  /* 0x00019033ff027984 */ /* 0x000f220008000800 */
[----:B------:R-:W-:Y:S01]  /*5370*/  LOP3.LUT R46, R46, 0x600000, RZ, 0xc0, !PT ;  /* 0x006000002e2e7812 */ /* 0x000fe200078ec0ff */
[----:B------:R-:W-:Y:S01]  /*5380*/  IMAD.MOV R114, RZ, RZ, -R111 ;  /* 0x000000ffff727224 */ /* 0x000fe200078e0a6f */
[----:B------:R-:W-:Y:S01]  /*5390*/  LOP3.LUT R110, R110, R0, RZ, 0xfc, !PT ;  /* 0x000000006e6e7212 */ /* 0x000fe200078efcff */
[----:B------:R-:W1:Y:S03]  /*53a0*/  LDCU.64 UR54, c[0x0][0x348] ;  /* 0x00006900ff3677ac */ /* 0x000e660008000a00 */
[----:B------:R-:W1:Y:S01]  /*53b0*/  LDC R41, c[0x0][0xb30] ;  /* 0x0002cc00ff297b82 */ /* 0x000e620000000800 */
[----:B------:R-:W1:Y:S01]  /*53c0*/  LDCU.64 UR36, c[0x0][0x888] ;  /* 0x00011100ff2477ac */ /* 0x000e620008000a00 */
[----:B------:R-:W1:Y:S06]  /*53d0*/  LDCU.64 UR38, c[0x0][0x890] ;  /* 0x00011200ff2677ac */ /* 0x000e6c0008000a00 */
[----:B------:R-:W1:Y:S01]  /*53e0*/  LDC.64 R94, c[0x0][0xb10] ;  /* 0x0002c400ff5e7b82 */ /* 0x000e620000000a00 */
[----:B------:R-:W1:Y:S01]  /*53f0*/  LDCU.64 UR46, c[0x0][0xa90] ;  /* 0x00015200ff2e77ac */ /* 0x000e620008000a00 */
[----:B------:R-:W-:-:S06]  /*5400*/  UIADD3 UR50, UPT, UPT, UR51, 0x200, URZ ;  /* 0x0000020033327890 */ /* 0x000fcc000fffe0ff */
[----:B------:R-:W1:Y:S08]  /*5410*/  LDC.64 R38, c[0x0][0xb18] ;  /* 0x0002c600ff267b82 */ /* 0x000e700000000a00 */
[----:B------:R-:W1:Y:S08]  /*5420*/  LDC.64 R36, c[0x0][0xb28] ;  /* 0x0002ca00ff247b82 */ /* 0x000e700000000a00 */
[----:B------:R-:W1:Y:S01]  /*5430*/  LDC.64 R92, c[0x0][0x8b0] ;  /* 0x00022c00ff5c7b82 */ /* 0x000e620000000a00 */
[C---:B----4-:R-:W-:Y:S01]  /*5440*/  VIADD R3, R2.reuse, 0x80 ;  /* 0x0000008002037836 */ /* 0x050fe20000000000 */
[----:B------:R-:W-:-:S04]  /*5450*/  LOP3.LUT R2, R2, 0xffff, RZ, 0xc0, !PT ;  /* 0x0000ffff02027812 */ /* 0x000fc800078ec0ff */
[----:B------:R-:W-:Y:S02]  /*5460*/  LOP3.LUT R3, R3, 0xffff, RZ, 0xc0, !PT ;  /* 0x0000ffff03037812 */ /* 0x000fe400078ec0ff */
[----:B------:R-:W4:Y:S03]  /*5470*/  LDC.64 R82, c[0x0][0x8a8] ;  /* 0x00022a00ff527b82 */ /* 0x000f260000000a00 */
[----:B------:R1:W-:Y:S05]  /*5480*/  STL.64 [R1], R2 ;  /* 0x0000000201007387 */ /* 0x0003ea0000100a00 */
[----:B------:R-:W1:Y:S08]  /*5490*/  LDC.64 R98, c[0x0][0xa80] ;  /* 0x0002a000ff627b82 */ /* 0x000e700000000a00 */
[----:B------:R-:W1:Y:S08]  /*54a0*/  LDC.64 R96, c[0x0][0xa88] ;  /* 0x0002a200ff607b82 */ /* 0x000e700000000a00 */
[----:B--23--:R-:W1:Y:S02]  /*54b0*/  LDC R104, c[0x0][0x374] ;  /* 0x0000dd00ff687b82 */ /* 0x00ce640000000800 */
.L_x_118:
[----:B-1----:R-:W-:Y:S04]  /*54c0*/  SHF.L.U32 R2, R108, 0x1f, RZ ;  /* 0x0000001f6c027819 */ /* 0x002fe800000006ff */
[----:B------:R-:W1:Y:S02]  /*54d0*/  SYNCS.PHASECHK.TRANS64.TRYWAIT P0, [UR51+0x140], R2 ;  /* 0x00014002ff0075a7 */ /* 0x000e640008001133 */
[----:B-1----:R-:W-:Y:S05]  /*54e0*/  @!P0 BRA `(.L_x_92) ;  /* 0x0000003400048947 */ /* 0x002fea0003800000 */
.L_x_178:
[----:B------:R-:W2:Y:S01]  /*54f0*/  LDC.64 R10, c[0x0][0xb10] ;  /* 0x0002c400ff0a7b82 */ /* 0x000ea20000000a00 */
[----:B------:R-:W3:Y:S01]  /*5500*/  LDS.128 R20, [UR51+0x180] ;  /* 0x00018033ff147984 */ /* 0x000ee20008000c00 */
[----:B------:R-:W-:Y:S01]  /*5510*/  UIADD3 UR4, UPT, UPT, UR51, 0x148, URZ ;  /* 0x0000014833047890 */ /* 0x000fe2000fffe0ff */
[----:B-1----:R-:W-:Y:S01]  /*5520*/  IMAD R0, R45, 0x4, R1 ;  /* 0x000000042d007824 */ /* 0x002fe200078e0201 */
[----:B------:R-:W-:Y:S04]  /*5530*/  ISETP.NE.AND P1, PT, R41, 0x1, PT ;  /* 0x000000012900780c */ /* 0x000fe80003f25270 */
[----:B------:R-:W1:Y:S01]  /*5540*/  LDC.64 R8, c[0x0][0xb18] ;  /* 0x0002c600ff087b82 */ /* 0x000e620000000a00 */
[----:B------:R-:W-:Y:S01]  /*5550*/  UPRMT UR4, URZ, 0x654, UR4 ;  /* 0x00000654ff047896 */ /* 0x000fe20008000004 */
[----:B------:R-:W-:Y:S01]  /*5560*/  ISETP.GE.AND P0, PT, R40, 0x1, PT ;  /* 0x000000012800780c */ /* 0x000fe20003f06270 */
[----:B------:R-:W-:Y:S01]  /*5570*/  @!PT LDS RZ, [RZ] ;  /* 0x00000000fffff984 */ /* 0x000fe20000000800 */
[----:B------:R-:W-:Y:S01]  /*5580*/  @!PT LDS RZ, [RZ] ;  /* 0x00000000fffff984 */ /* 0x000fe20000000800 */
[----:B------:R-:W-:Y:S01]  /*5590*/  @!PT LDS RZ, [RZ] ;  /* 0x00000000fffff984 */ /* 0x000fe20000000800 */
[----:B------:R-:W-:Y:S01]  /*55a0*/  @!PT LDS RZ, [RZ] ;  /* 0x00000000fffff984 */ /* 0x000fe20000000800 */
[----:B------:R4:W-:Y:S06]  /*55b0*/  MEMBAR.ALL.CTA ;  /* 0x0000000000007992 */ /* 0x0009ec0000008000 */
[----:B----4-:R-:W4:Y:S01]  /*55c0*/  FENCE.VIEW.ASYNC.S ;  /* 0x00000000000073c6 */ /* 0x010f220000000000 */
[----:B------:R-:W1:Y:S08]  /*55d0*/  @!P1 LDC R12, c[0x0][0xb20] ;  /* 0x0002c800ff0c9b82 */ /* 0x000e700000000800 */
[----:B------:R-:W1:Y:S01]  /*55e0*/  @!P1 LDC R7, c[0x0][0xb0c] ;  /* 0x0002c300ff079b82 */ /* 0x000e620000000800 */
[----:B----4-:R-:W-:Y:S01]  /*55f0*/  SYNCS.ARRIVE.TRANS64.RED.A1T0 RZ, [UR4], RZ ;  /* 0x000000ffffff79a7 */ /* 0x010fe20008100404 */
[----:B------:R4:W5:Y:S01]  /*5600*/  LDL R16, [R0] ;  /* 0x0000000000107983 */ /* 0x0009620000100800 */
[----:B---3--:R-:W-:Y:S04]  /*5610*/  LOP3.LUT P4, RZ, R22, 0x1, RZ, 0xc0, !PT ;  /* 0x0000000116ff7812 */ /* 0x008fe8000788c0ff */
[----:B------:R-:W-:Y:S09]  /*5620*/  P2R R116, PR, RZ, 0x10 ;  /* 0x00000010ff747803 */ /* 0x000ff20000000000 */
[----:B------:R-:W-:Y:S02]  /*5630*/  @P4 MOV R44, R20 ;  /* 0x00000014002c4202 */ /* 0x000fe40000000f00 */
[----:B------:R-:W-:Y:S01]  /*5640*/  @P4 LOP3.LUT R43, R21, 0xffff, RZ, 0xc0, !PT ;  /* 0x0000ffff152b4812 */ /* 0x000fe200078ec0ff */
[----:B--2-4-:R-:W-:Y:S06]  /*5650*/  @!P0 BRA `(.L_x_93) ;  /* 0x0000000000a48947 */ /* 0x014fec0003800000 */
[----:B------:R-:W-:Y:S01]  /*5660*/  IMAD.HI.U32 R0, R104, R39, RZ ;  /* 0x0000002768007227 */ /* 0x000fe200078e00ff */
[----:B------:R-:W-:Y:S02]  /*5670*/  ISETP.NE.AND P0, PT, R38, 0x1, PT ;  /* 0x000000012600780c */ /* 0x000fe40003f05270 */
[----:B------:R-:W-:Y:S01]  /*5680*/  ISETP.NE.AND P2, PT, R40, 0x1, PT ;  /* 0x000000012800780c */ /* 0x000fe20003f45270 */
[----:B------:R-:W-:Y:S01]  /*5690*/  IMAD.HI.U32 R4, R105, R94, RZ ;  /* 0x0000005e69047227 */ /* 0x000fe200078e00ff */
[----:B------:R-:W-:Y:S02]  /*56a0*/  SHF.R.U32.HI R0, RZ, R103, R0 ;  /* 0x00000067ff007219 */ /* 0x000fe40000011600 */
[----:B------:R-:W-:Y:S01]  /*56b0*/  ISETP.NE.AND P3, PT, R42, 0x1, PT ;  /* 0x000000012a00780c */ /* 0x000fe20003f65270 */
[----:B------:R-:W-:Y:S01]  /*56c0*/  IMAD.HI.U32 R6, R43, R39, RZ ;  /* 0x000000272b067227 */ /* 0x000fe200078e00ff */
[-C--:B------:R-:W-:Y:S02]  /*56d0*/  SHF.R.U32.HI R4, RZ, R95.reuse, R4 ;  /* 0x0000005fff047219 */ /* 0x080fe40000011604 */
        /* <DEDUP_REMOVED lines=14> */
[C---:B------:R-:W-:Y:S03]  /*57c0*/  IMAD.HI.U32 R0, R3.reuse, R36, RZ ;  /* 0x0000002403007227 */ /* 0x040fe600078e00ff */
[C---:B------:R-:W-:Y:S02]  /*57d0*/  ISETP.GE.OR P0, PT, R2.reuse, R5, P0 ;  /* 0x000000050200720c */ /* 0x040fe40000706670 */
[----:B------:R-:W-:Y:S04]  /*57e0*/  SHF.R.U32.HI R0, RZ, R37, R0 ;  /* 0x00000025ff007219 */ /* 0x000fe80000011600 */
[C---:B------:R-:W-:Y:S05]  /*57f0*/  SEL R6, R3.reuse, R0, !P2 ;  /* 0x0000000003067207 */ /* 0x040fea0005000000 */
        /* <DEDUP_REMOVED lines=14> */
[----:B------:R-:W-:Y:S07]  /*58e0*/  IMAD R43, R3, R38, R43 ;  /* 0x00000026032b7224 */ /* 0x000fee00078e022b */
.L_x_93:
[----:B-1----:R-:W-:Y:S01]  /*58f0*/  @!P1 ISETP.NE.AND P0, PT, R8, 0x1, PT ;  /* 0x000000010800980c */ /* 0x002fe20003f05270 */
[----:B------:R-:W-:Y:S01]  /*5900*/  @!P1 IMAD.HI.U32 R0, R44, R10, RZ ;  /* 0x0000000a2c009227 */ /* 0x000fe200078e00ff */
[----:B------:R-:W-:Y:S01]  /*5910*/  @!P1 ISETP.NE.AND P2, PT, R7, 0x1, PT ;  /* 0x000000010700980c */ /* 0x000fe20003f45270 */
[----:B------:R-:W-:Y:S01]  /*5920*/  ULOP3.LUT UP0, URZ, UR50, 0x1b0, URZ, 0xc0, !UPT ;  /* 0x000001b032ff7892 */ /* 0x000fe2000f80c0ff */
[----:B------:R-:W-:Y:S01]  /*5930*/  @P4 SHF.R.U32.HI R20, RZ, 0x10, R21 ;  /* 0x00000010ff144819 */ /* 0x000fe20000011615 */
[C---:B------:R-:W-:Y:S01]  /*5940*/  @!P1 IMAD.HI.U32 R2, R43.reuse, R9, RZ ;  /* 0x000000092b029227 */ /* 0x040fe200078e00ff */
[----:B------:R-:W-:Y:S02]  /*5950*/  @!P1 SHF.R.U32.HI R0, RZ, R11, R0 ;  /* 0x0000000bff009219 */ /* 0x000fe40000011600 */
[----:B------:R-:W-:Y:S02]  /*5960*/  R2UR UR41, R14 ;  /* 0x000000000e2972ca */ /* 0x000fe400000e0000 */
[----:B------:R-:W-:Y:S02]  /*5970*/  @!P1 SHF.R.U32.HI R2, RZ, R12, R2 ;  /* 0x0000000cff029219 */ /* 0x000fe40000011602 */
[----:B------:R-:W-:Y:S02]  /*5980*/  @!P1 SEL R3, R44, R0, !P2 ;  /* 0x000000002c039207 */ /* 0x000fe40005000000 */
[----:B------:R-:W-:Y:S02]  /*5990*/  @!P1 SEL R2, R43, R2, !P0 ;  /* 0x000000022b029207 */ /* 0x000fe40004000000 */
[----:B------:R-:W-:Y:S03]  /*59a0*/  @P4 R2UR UR52, R20 ;  /* 0x00000000143442ca */ /* 0x000fe600000e0000 */
[----:B------:R-:W-:Y:S02]  /*59b0*/  @!P1 IMAD.IADD R0, R2, 0x1, -R3 ;  /* 0x0000000102009824 */ /* 0x000fe400078e0a03 */
[----:B------:R-:W-:Y:S01]  /*59c0*/  @!P1 IMAD.IADD R2, R3, 0x1, -R2 ;  /* 0x0000000103029824 */ /* 0x000fe200078e0a02 */
[----:B------:R-:W-:Y:S01]  /*59d0*/  USHF.L.U32 UR41, UR41, 0x7, URZ ;  /* 0x0000000729297899 */ /* 0x000fe200080006ff */
[----:B------:R-:W-:Y:S02]  /*59e0*/  @!P1 IMAD R44, R0, R7, R44 ;  /* 0x00000007002c9224 */ /* 0x000fe400078e022c */
[----:B------:R-:W-:Y:S01]  /*59f0*/  @!P1 IMAD R43, R2, R8, R43 ;  /* 0x00000008022b9224 */ /* 0x000fe200078e022b */
[----:B------:R-:W-:Y:S08]  /*5a00*/  BRA.U !UP0, `(.L_x_94) ;  /* 0x0000000108407547 */ /* 0x000ff0000b800000 */
[----:B------:R-:W1:Y:S01]  /*5a10*/  LDCU.64 UR8, c[0x4][0x80] ;  /* 0x01001000ff0877ac */ /* 0x000e620008000a00 */
[----:B------:R-:W-:Y:S01]  /*5a20*/  MOV R3, 0x0 ;  /* 0x0000000000037802 */ /* 0x000fe20000000f00 */
[----:B------:R-:W-:Y:S02]  /*5a30*/  HFMA2 R12, -RZ, RZ, 0, 5.9604644775390625e-08 ;  /* 0x00000001ff0c7431 */ /* 0x000fe400000001ff */
[----:B------:R-:W-:Y:S02]  /*5a40*/  IMAD.MOV.U32 R8, RZ, RZ, 0x70 ;  /* 0x00000070ff087424 */ /* 0x000fe400078e00ff */
[----:B------:R-:W-:Y:S01]  /*5a50*/  IMAD.MOV.U32 R13, RZ, RZ, RZ ;  /* 0x000000ffff0d7224 */ /* 0x000fe200078e00ff */
[----:B------:R-:W2:Y:S01]  /*5a60*/  LDCU.64 UR6, c[0x4][0x88] ;  /* 0x01001100ff0677ac */ /* 0x000ea20008000a00 */
[----:B------:R-:W3:Y:S01]  /*5a70*/  LDC.64 R2, c[0x4][R3] ;  /* 0x0100000003027b82 */ /* 0x000ee20000000a00 */
[----:B------:R-:W4:Y:S01]  /*5a80*/  LDCU.64 UR4, c[0x4][0x8] ;  /* 0x01000100ff0477ac */ /* 0x000f220008000a00 */
[----:B-1----:R-:W-:Y:S01]  /*5a90*/  MOV R5, UR9 ;  /* 0x0000000900057c02 */ /* 0x002fe20008000f00 */
[----:B------:R-:W-:Y:S01]  /*5aa0*/  IMAD.U32 R4, RZ, RZ, UR8 ;  /* 0x00000008ff047e24 */ /* 0x000fe2000f8e00ff */
[----:B--2---:R-:W-:Y:S01]  /*5ab0*/  MOV R7, UR7 ;  /* 0x0000000700077c02 */ /* 0x004fe20008000f00 */
[----:B------:R-:W-:Y:S01]  /*5ac0*/  IMAD.U32 R6, RZ, RZ, UR6 ;  /* 0x00000006ff067e24 */ /* 0x000fe2000f8e00ff */
[----:B----4-:R-:W-:Y:S01]  /*5ad0*/  MOV R11, UR5 ;  /* 0x00000005000b7c02 */ /* 0x010fe20008000f00 */
[----:B------:R-:W-:Y:S02]  /*5ae0*/  IMAD.U32 R10, RZ, RZ, UR4 ;  /* 0x00000004ff0a7e24 */ /* 0x000fe4000f8e00ff */
[----:B------:R-:W-:Y:S07]  /*5af0*/  LEPC R20, `(.L_x_94) ;  /* 0x000000001014794e */ /* 0x000fee0000000000 */
[----:B---3-5:R-:W-:Y:S05]  /*5b00*/  CALL.ABS.NOINC R2 ;  /* 0x0000000002007343 */ /* 0x028fea0003c00000 */
.L_x_94:
[----:B------:R-:W-:Y:S01]  /*5b10*/  LOP3.LUT P0, RZ, R115, 0x1b0, RZ, 0xc0, !PT ;  /* 0x000001b073ff7812 */ /* 0x000fe2000780c0ff */
[----:B------:R-:W-:Y:S11]  /*5b20*/  BSSY.RECONVERGENT B6, `(.L_x_95) ;  /* 0x0000013000067945 */ /* 0x000ff60003800200 */
[----:B------:R-:W-:Y:S01]  /*5b30*/  @!UPT UIADD3 URZ, UPT, UPT, URZ, URZ, URZ ;  /* 0x000000fffffff290 */ /* 0x000fe2000fffe0ff */
[----:B------:R-:W-:Y:S05]  /*5b40*/  @!P0 BRA `(.L_x_96) ;  /* 0x0000000000408947 */ /* 0x000fea0003800000 */
        /* <DEDUP_REMOVED lines=16> */
.L_x_96:
[----:B------:R-:W-:Y:S05]  /*5c50*/  BSYNC.RECONVERGENT B6 ;  /* 0x0000000000067941 */ /* 0x000fea0003800200 */
.L_x_95:
[----:B------:R-:W-:Y:S01]  /*5c60*/  ISETP.NE.U32.AND P4, PT, R92, RZ, PT ;  /* 0x000000ff5c00720c */ /* 0x000fe20003f85070 */
[----:B------:R-:W-:Y:S01]  /*5c70*/  UISETP.NE.AND UP2, UPT, UR53, URZ, UPT ;  /* 0x000000ff3500728c */ /* 0x000fe2000bf45270 */
[----:B------:R-:W-:Y:S01]  /*5c80*/  ISETP.NE.U32.AND P2, PT, RZ, UR36, PT ;  /* 0x00000024ff007c0c */ /* 0x000fe2000bf45070 */
[----:B------:R-:W-:Y:S01]  /*5c90*/  UISETP.NE.U32.AND UP1, UPT, UR38, URZ, UPT ;  /* 0x000000ff2600728c */ /* 0x000fe2000bf25070 */
[----:B------:R-:W-:Y:S01]  /*5ca0*/  ISETP.NE.AND.EX P4, PT, R93, RZ, PT, P4 ;  /* 0x000000ff5d00720c */ /* 0x000fe20003f85340 */
[----:B------:R-:W-:Y:S01]  /*5cb0*/  UPLOP3.LUT UP0, UPT, UPT, UPT, UPT, 0x40, 0x4 ;  /* 0x000000000004789c */ /* 0x000fe20003f0e870 */
[----:B------:R-:W-:Y:S01]  /*5cc0*/  ISETP.NE.AND.EX P2, PT, RZ, UR37, PT, P2 ;  /* 0x00000025ff007c0c */ /* 0x000fe2000bf45320 */
[----:B------:R-:W-:Y:S01]  /*5cd0*/  UISETP.NE.AND.EX UP1, UPT, UR39, URZ, UPT, UP1 ;  /* 0x000000ff2700728c */ /* 0x000fe2000bf25310 */
[----:B------:R-:W-:Y:S04]  /*5ce0*/  PLOP3.LUT P1, PT, PT, PT, UP2, 0x80, 0x8 ;  /* 0x000000000008781c */ /* 0x000fe80003f2f028 */
[----:B------:R-:W-:Y:S06]  /*5cf0*/  @UP2 UPLOP3.LUT UP0, UPT, UPT, UPT, UP1, 0x80, 0x8 ;  /* 0x000000000008289c */ /* 0x000fec0003f0f010 */
[----:B------:R-:W-:Y:S01]  /*5d00*/  PLOP3.LUT P0, PT, PT, PT, UP0, 0x80, 0x8 ;  /* 0x000000000008781c */ /* 0x000fe20003f0f008 */
[----:B------:R-:W-:Y:S01]  /*5d10*/  @!UPT UIADD3 URZ, UPT, UPT, URZ, URZ, URZ ;  /* 0x000000fffffff290 */ /* 0x000fe2000fffe0ff */
[----:B------:R-:W-:Y:S11]  /*5d20*/  BRA.U !UP1, `(.L_x_97) ;  /* 0x0000000109387547 */ /* 0x000ff6000b800000 */
[----:B------:R-:W-:Y:S01]  /*5d30*/  UISETP.NE.U32.AND UP0, UPT, UR36, URZ, UPT ;  /* 0x000000ff2400728c */ /* 0x000fe2000bf05070 */
[----:B------:R-:W-:Y:S02]  /*5d40*/  HFMA2 R0, -RZ, RZ, 0, 5.9604644775390625e-08 ;  /* 0x00000001ff007431 */ /* 0x000fe400000001ff */
[----:B------:R-:W-:Y:S01]  /*5d50*/  IMAD.MOV.U32 R102, RZ, RZ, 0x1 ;  /* 0x00000001ff667424 */ /* 0x000fe200078e00ff */
[----:B------:R-:W-:Y:S06]  /*5d60*/  UISETP.NE.AND.EX UP0, UPT, UR37, URZ, UPT, UP0 ;  /* 0x000000ff2500728c */ /* 0x000fec000bf05300 */
        /* <DEDUP_REMOVED lines=9> */
[----:B-12---:R-:W-:Y:S02]  /*5e00*/  @!P3 IMAD.U32 R49, RZ, RZ, UR4 ;  /* 0x00000004ff31be24 */ /* 0x006fe4000f8e00ff */
.L_x_97:
[----:B------:R-:W-:Y:S05]  /*5e10*/  @!P4 BRA `(.L_x_98) ;  /* 0x000000000020c947 */ /* 0x000fea0003800000 */
[----:B------:R-:W-:Y:S04]  /*5e20*/  ISETP.NE.U32.AND P3, PT, R82, RZ, PT ;  /* 0x000000ff5200720c */ /* 0x000fe80003f65070 */
[----:B------:R-:W-:Y:S11]  /*5e30*/  ISETP.NE.AND.EX P3, PT, R83, RZ, PT, P3 ;  /* 0x000000ff5300720c */ /* 0x000ff60003f65330 */
[----:B------:R-:W-:Y:S02]  /*5e40*/  @!UPT UIADD3 URZ, UPT, UPT, URZ, URZ, URZ ;  /* 0x000000fffffff290 */ /* 0x000fe4000fffe0ff */
[----:B------:R-:W1:Y:S01]  /*5e50*/  @P3 LDC.64 R2, c[0x0][0x8a8] ;  /* 0x00022a00ff023b82 */ /* 0x000e620000000a00 */
[----:B------:R-:W-:Y:S04]  /*5e60*/  @P3 IMAD R0, R92, UR56, RZ ;  /* 0x000000385c003c24 */ /* 0x000fe8000f8e02ff */
[----:B-1----:R-:W-:Y:S05]  /*5e70*/  @P3 IMAD.WIDE R2, R0, 0x4, R2 ;  /* 0x0000000400023825 */ /* 0x002fea00078e0202 */
[----:B-----5:R1:W5:Y:S02]  /*5e80*/  @P3 LDG.E R47, desc[UR48][R2.64] ;  /* 0x00000030022f3981 */ /* 0x020364000c1e1900 */
[----:B-1----:R-:W2:Y:S02]  /*5e90*/  @!P3 LDC R47, c[0x0][0x8a0] ;  /* 0x00022800ff2fbb82 */ /* 0x002ea40000000800 */
.L_x_98:
[----:B-----5:R-:W-:Y:S01]  /*5ea0*/  FSETP.NEU.AND P4, PT, R49, RZ, PT ;  /* 0x000000ff3100720b */ /* 0x020fe20003f8d000 */
[----:B------:R-:W-:Y:S01]  /*5eb0*/  IMAD.SHL.U32 R119, R17, 0x40, RZ ;  /* 0x0000004011777824 */ /* 0x000fe200078e00ff */
[----:B------:R-:W-:Y:S01]  /*5ec0*/  SEL R5, RZ, 0xffffffff, P2 ;  /* 0xffffffffff057807 */ /* 0x000fe20001000000 */
[----:B------:R-:W-:Y:S01]  /*5ed0*/  BSSY B1, `(.L_x_99) ;  /* 0x0000047000017945 */ /* 0x000fe20003800000 */
[----:B------:R-:W-:Y:S01]  /*5ee0*/  LOP3.LUT P3, RZ, R102, 0xff, RZ, 0xc0, !PT ;  /* 0x000000ff66ff7812 */ /* 0x000fe2000786c0ff */
[----:B------:R-:W-:Y:S01]  /*5ef0*/  IMAD.HI.U32 R117, R119, R99, RZ ;  /* 0x0000006377757227 */ /* 0x000fe200078e00ff */
[----:B------:R-:W-:Y:S02]  /*5f00*/  @P1 SEL R0, RZ, 0xffffffff, P4 ;  /* 0xffffffffff001807 */ /* 0x000fe40002000000 */
[----:B------:R-:W-:Y:S01]  /*5f10*/  LEA R120, R45, UR51, 0x3 ;  /* 0x000000332d787c11 */ /* 0x000fe2000f8e18ff */
[----:B------:R-:W-:Y:S01]  /*5f20*/  IMAD.MOV.U32 R121, RZ, RZ, 0x1 ;  /* 0x00000001ff797424 */ /* 0x000fe200078e00ff */
[----:B------:R-:W-:Y:S01]  /*5f30*/  @P0 SEL R0, R5, R0, !P3 ;  /* 0x0000000005000207 */ /* 0x000fe20005800000 */
[----:B------:R-:W-:Y:S01]  /*5f40*/  IMAD.IADD R48, R46, 0x1, R16 ;  /* 0x000000012e307824 */ /* 0x000fe200078e0210 */
[----:B------:R-:W-:Y:S02]  /*5f50*/  ISETP.NE.AND P2, PT, R98, 0x1, PT ;  /* 0x000000016200780c */ /* 0x000fe40003f45270 */
[----:B------:R-:W-:Y:S02]  /*5f60*/  CS2R R90, SRZ ;  /* 0x00000000005a7805 */ /* 0x000fe4000001ff00 */
[----:B------:R-:W-:Y:S02]  /*5f70*/  @P1 LOP3.LUT R0, R0, 0x1, RZ, 0xc0, !PT ;  /* 0x0000000100001812 */ /* 0x000fe400078ec0ff */
[----:B------:R-:W-:Y:S02]  /*5f80*/  CS2R R88, SRZ ;  /* 0x0000000000587805 */ /* 0x000fe4000001ff00 */
[----:B------:R-:W-:Y:S02]  /*5f90*/  SHF.R.U32.HI R117, RZ, R96, R117 ;  /* 0x00000060ff757219 */ /* 0x000fe40000011675 */
[----:B------:R-:W-:Y:S02]  /*5fa0*/  CS2R R86, SRZ ;  /* 0x0000000000567805 */ /* 0x000fe4000001ff00 */
[----:B------:R-:W-:Y:S02]  /*5fb0*/  ISETP.NE.U32.OR P6, PT, R0, 0x1, !P1 ;  /* 0x000000010000780c */ /* 0x000fe40004fc5470 */
[----:B------:R-:W-:Y:S02]  /*5fc0*/  CS2R R84, SRZ ;  /* 0x0000000000547805 */ /* 0x000fe4000001ff00 */
[----:B------:R-:W-:Y:S02]  /*5fd0*/  LEA R0, R107, UR51, 0x3 ;  /* 0x000000336b007c11 */ /* 0x000fe4000f8e18ff */
[----:B------:R-:W-:Y:S02]  /*5fe0*/  SEL R117, R119, R117, !P2 ;  /* 0x0000007577757207 */ /* 0x000fe40005000000 */
[----:B------:R-:W-:Y:S02]  /*5ff0*/  PLOP3.LUT P2, PT, PT, PT, UP1, 0x80, 0x8 ;  /* 0x000000000008781c */ /* 0x000fe40003f4f018 */
[----:B------:R-:W-:Y:S01]  /*6000*/  SEL R4, RZ, 0xffffffff, P4 ;  /* 0xffffffffff047807 */ /* 0x000fe20002000000 */
[----:B------:R-:W-:Y:S01]  /*6010*/  IMAD.HI.U32 R118, R117, UR46, RZ ;  /* 0x0000002e75767c27 */ /* 0x000fe2000f8e00ff */
[----:B------:R-:W-:Y:S02]  /*6020*/  ISETP.NE.AND P4, PT, R97, 0x1, PT ;  /* 0x000000016100780c */ /* 0x000fe40003f85270 */
[----:B------:R-:W-:Y:S01]  /*6030*/  P2R R2, PR, RZ, 0x40 ;  /* 0x00000040ff027803 */ /* 0x000fe20000000000 */
[----:B------:R-:W-:Y:S01]  /*6040*/  IMAD.MOV R6, RZ, RZ, -R117 ;  /* 0x000000ffff067224 */ /* 0x000fe200078e0a75 */
[----:B------:R-:W-:Y:S02]  /*6050*/  @P6 SHF.L.U32 R3, R106, 0x1f, RZ ;  /* 0x0000001f6a036819 */ /* 0x000fe400000006ff */
[----:B------:R-:W-:Y:S01]  /*6060*/  SHF.R.U32.HI R118, RZ, UR47, R118 ;  /* 0x0000002fff767c19 */ /* 0x000fe20008011676 */
[----:B------:R-:W-:Y:S01]  /*6070*/  IMAD R119, R98, R6, R119 ;  /* 0x0000000662777224 */ /* 0x000fe200078e0277 */
[----:B------:R1:W3:Y:S01]  /*6080*/  @P6 SYNCS.PHASECHK.TRANS64.TRYWAIT P1, [R0+URZ+0x110], R3 ;  /* 0x00011003000065a7 */ /* 0x0002e200080211ff */
[----:B------:R-:W-:Y:S02]  /*6090*/  @P2 SEL R4, R5, R4, !P3 ;  /* 0x0000000405042207 */ /* 0x000fe40005800000 */
[----:B------:R-:W-:Y:S02]  /*60a0*/  SEL R118, R117, R118, !P4 ;  /* 0x0000007675767207 */ /* 0x000fe40006000000 */
[----:B------:R-:W-:Y:S03]  /*60b0*/  LOP3.LUT R4, R4, 0x1, RZ, 0xc0, !PT ;  /* 0x0000000104047812 */ /* 0x000fe600078ec0ff */
[----:B------:R-:W-:Y:S01]  /*60c0*/  IMAD.MOV R5, RZ, RZ, -R118 ;  /* 0x000000ffff057224 */ /* 0x000fe200078e0a76 */
[----:B------:R-:W-:Y:S03]  /*60d0*/  ISETP.NE.U32.AND P5, PT, R4, 0x1, PT ;  /* 0x000000010400780c */ /* 0x000fe60003fa5070 */
[----:B------:R-:W-:Y:S01]  /*60e0*/  IMAD R117, R97, R5, R117 ;  /* 0x0000000561757224 */ /* 0x000fe200078e0275 */
[----:B------:R-:W-:Y:S02]  /*60f0*/  P2R R122, PR, RZ, 0x20 ;  /* 0x00000020ff7a7803 */ /* 0x000fe40000000000 */
[----:B-1----:R-:W-:Y:S04]  /*6100*/  SHF.L.U32 R3, R109, 0x1f, RZ ;  /* 0x0000001f6d037819 */ /* 0x002fe800000006ff */
[----:B------:R1:W4:Y:S01]  /*6110*/  SYNCS.PHASECHK.TRANS64.TRYWAIT P0, [R120+URZ+0x150], R3 ;  /* 0x00015003780075a7 */ /* 0x00032200080011ff */
[----:B---3--:R-:W-:Y:S01]  /*6120*/  @P6 SEL R121, RZ, 0x1, !P1 ;  /* 0x00000001ff796807 */ /* 0x008fe20004800000 */
[----:B-1----:R-:W-:Y:S06]  /*6130*/  @!P6 BRA `(.L_x_100) ;  /* 0x000000000080e947 */ /* 0x002fec0003800000 */
[----:B------:R-:W-:Y:S01]  /*6140*/  @P5 IMAD R7, R107, 0x1000, R110 ;  /* 0x000010006b075824 */ /* 0x000fe200078e026e */
[----:B------:R-:W1:Y:S01]  /*6150*/  S2R R4, SR_CgaCtaId ;  /* 0x0000000000047919 */ /* 0x000e620000008800 */
[----:B------:R-:W-:Y:S01]  /*6160*/  ISETP.NE.AND P1, PT, R121, RZ, PT ;  /* 0x000000ff7900720c */ /* 0x000fe20003f25270 */
[----:B------:R-:W-:Y:S01]  /*6170*/  BSSY B0, `(.L_x_101) ;  /* 0x000000b000007945 */ /* 0x000fe20003800000 */
[----:B------:R-:W-:Y:S01]  /*6180*/  @P5 VIADD R6, R7, UR51 ;  /* 0x0000003307065c36 */ /* 0x000fe20008000000 */
[----:B------:R-:W-:Y:S02]  /*6190*/  CS2R R86, SRZ ;  /* 0x0000000000567805 */ /* 0x000fe4000001ff00 */
[----:B------:R-:W-:Y:S02]  /*61a0*/  CS2R R84, SRZ ;  /* 0x0000000000547805 */ /* 0x000fe4000001ff00 */
[----:B------:R-:W-:Y:S01]  /*61b0*/  CS2R R90, SRZ ;  /* 0x00000000005a7805 */ /* 0x000fe2000001ff00 */
[----:B------:R-:W-:Y:S01]  /*61c0*/  @P5 IMAD R6, R111, -0x10, R6 ;  /* 0xfffffff06f065824 */ /* 0x000fe200078e0206 */
[----:B------:R-:W-:Y:S04]  /*61d0*/  CS2R R88, SRZ ;  /* 0x0000000000587805 */ /* 0x000fe8000001ff00 */
[----:B------:R-:W-:Y:S05]  /*61e0*/  @P1 BRA `(.L_x_102) ;  /* 0x00000000000c1947 */ /* 0x000fea0003800000 */
[----:B------:R-:W-:Y:S04]  /*61f0*/  SHF.L.U32 R5, R106, 0x1f, RZ ;  /* 0x0000001f6a057819 */ /* 0x000fe800000006ff */
[----:B------:R-:W3:Y:S02]  /*6200*/  SYNCS.PHASECHK.TRANS64.TRYWAIT P1, [R0+URZ+0x110], R5 ;  /* 0x00011005000075a7 */ /* 0x000ee400080211ff */
[----:B---3--:R-:W-:Y:S05]  /*6210*/  @!P1 BRA `(.L_x_103) ;  /* 0x0000002400d09947 */ /* 0x008fea0003800000 */
.L_x_102:
[----:B------:R-:W-:Y:S05]  /*6220*/  BSYNC B0 ;  /* 0x0000000000007941 */ /* 0x000fea0003800000 */
.L_x_101:
[----:B------:R-:W-:Y:S01]  /*6230*/  ISETP.NE.AND P1, PT, R122, RZ, PT ;  /* 0x000000ff7a00720c */ /* 0x000fe20003f25270 */
[----:B---3--:R-:W-:Y:S02]  /*6240*/  VIADD R0, R0, 0x120 ;  /* 0x0000012000007836 */ /* 0x008fe40000000000 */
[----:B------:R-:W-:Y:S03]  /*6250*/  VIADD R107, R107, 0x1 ;  /* 0x000000016b6b7836 */ /* 0x000fe60000000000 */
[----:B-1----:R-:W-:Y:S07]  /*6260*/  PRMT R0, R4, 0x654, R0 ;  /* 0x0000065404007816 */ /* 0x002fee0000000000 */
[----:B------:R1:W3:Y:S04]  /*6270*/  @P1 LDS.128 R84, [R7+UR51+0x200] ;  /* 0x0002003307541984 */ /* 0x0002e80008000c00 */
[----:B------:R1:W1:Y:S01]  /*6280*/  @P1 LDS.128 R88, [R6+0x210] ;  /* 0x0002100006581984 */ /* 0x0002620000000c00 */
[C---:B------:R-:W-:Y:S01]  /*6290*/  ISETP.NE.AND P1, PT, R107.reuse, 0x2, PT ;  /* 0x000000026b00780c */ /* 0x040fe20003f25270 */
[----:B------:R-:W-:Y:S01]  /*62a0*/  @!PT LDS RZ, [RZ] ;  /* 0x00000000fffff984 */ /* 0x000fe20000000800 */
[----:B------:R-:W-:Y:S01]  /*62b0*/  @!PT LDS RZ, [RZ] ;  /* 0x00000000fffff984 */ /* 0x000fe20000000800 */
[----:B------:R-:W-:Y:S01]  /*62c0*/  @!PT LDS RZ, [RZ] ;  /* 0x00000000fffff984 */ /* 0x000fe20000000800 */
[----:B------:R-:W-:Y:S01]  /*62d0*/  @!PT LDS RZ, [RZ] ;  /* 0x00000000fffff984 */ /* 0x000fe20000000800 */
[----:B------:R5:W-:Y:S06]  /*62e0*/  MEMBAR.ALL.CTA ;  /* 0x0000000000007992 */ /* 0x000bec0000008000 */
[----:B-----5:R-:W5:Y:S01]  /*62f0*/  FENCE.VIEW.ASYNC.S ;  /* 0x00000000000073c6 */ /* 0x020f620000000000 */
[----:B------:R-:W-:Y:S01]  /*6300*/  SEL R107, R107, RZ, P1 ;  /* 0x000000ff6b6b7207 */ /* 0x000fe20000800000 */
[----:B-----5:R5:W-:Y:S02]  /*6310*/  SYNCS.ARRIVE.TRANS64.RED.A1T0 RZ, [R0+URZ], RZ ;  /* 0x000000ff00ff79a7 */ /* 0x020be400081004ff */
[----:B-----5:R-:W-:Y:S04]  /*6320*/  SEL R0, RZ, 0x1, P1 ;  /* 0x00000001ff007807 */ /* 0x020fe80000800000 */
[----:B---3--:R-:W-:Y:S02]  /*6330*/  LOP3.LUT R106, R106, R0, RZ, 0x3c, !PT ;  /* 0x000000006a6a7212 */ /* 0x008fe400078e3cff */
.L_x_100:
[----:B------:R-:W-:Y:S05]  /*6340*/  BSYNC B1 ;  /* 0x0000000000017941 */ /* 0x000fea0003800000 */
.L_x_99:
[----:B------:R-:W-:Y:S04]  /*6350*/  SHF.R.U32.HI R0, RZ, 0x15, R48 ;  /* 0x00000015ff007819 */ /* 0x000fe80000011630 */
[----:B------:R-:W-:Y:S01]  /*6360*/  LOP3.LUT P1, RZ, R0, 0x3, R113, 0x48, !PT ;  /* 0x0000000300ff7812 */ /* 0x000fe20007824871 */
[----:B------:R-:W-:Y:S01]  /*6370*/  @!UPT UIADD3 URZ, UPT, UPT, URZ, URZ, URZ ;  /* 0x000000fffffff290 */ /* 0x000fe2000fffe0ff */
[----:B----4-:R-:W-:Y:S11]  /*6380*/  @P0 BRA `(.L_x_104) ;  /* 0x0000000000080947 */ /* 0x010ff60003800000 */
[----:B------:R-:W3:Y:S02]  /*6390*/  SYNCS.PHASECHK.TRANS64.TRYWAIT P0, [R120+URZ+0x150], R3 ;  /* 0x00015003780075a7 */ /* 0x000ee400080011ff */
[----:B---3--:R-:W-:Y:S05]  /*63a0*/  @!P0 BRA `(.L_x_105) ;  /* 0x0000002400808947 */ /* 0x008fea0003800000 */
.L_x_104:
[----:B------:R-:W-:Y:S04]  /*63b0*/  BSSY.RECONVERGENT B6, `(.L_x_106) ;  /* 0x0000012000067945 */ /* 0x000fe80003800200 */
[----:B------:R-:W-:Y:S05]  /*63c0*/  @!P1 BRA `(.L_x_107) ;  /* 0x0000000000409947 */ /* 0x000fea0003800000 */
[----:B------:R-:W4:Y:S01]  /*63d0*/  LDCU.64 UR8, c[0x4][0x70] ;  /* 0x01000e00ff0877ac */ /* 0x000f220008000a00 */
[----:B------:R-:W-:Y:S01]  /*63e0*/  MOV R15, 0x0 ;  /* 0x00000000000f7802 */ /* 0x000fe20000000f00 */
[----:B------:R-:W-:Y:S02]  /*63f0*/  HFMA2 R12, -RZ, RZ, 0, 5.9604644775390625e-08 ;  /* 0x00000001ff0c7431 */ /* 0x000fe400000001ff */
[----:B------:R-:W-:Y:S02]  /*6400*/  IMAD.MOV.U32 R8, RZ, RZ, 0x192 ;  /* 0x00000192ff087424 */ /* 0x000fe400078e00ff */
[----:B------:R-:W-:Y:S01]  /*6410*/  IMAD.MOV.U32 R13, RZ, RZ, RZ ;  /* 0x000000ffff0d7224 */ /* 0x000fe200078e00ff */
[----:B------:R-:W1:Y:S01]  /*6420*/  LDCU.64 UR6, c[0x4][0x78] ;  /* 0x01000f00ff0677ac */ /* 0x000e620008000a00 */
[----:B------:R-:W2:Y:S01]  /*6430*/  LDC.64 R14, c[0x4][R15] ;  /* 0x010000000f0e7b82 */ /* 0x000ea20000000a00 */
[----:B------:R-:W5:Y:S01]  /*6440*/  LDCU.64 UR4, c[0x4][0x10] ;  /* 0x01000200ff0477ac */ /* 0x000f620008000a00 */
[----:B----4-:R-:W-:Y:S01]  /*6450*/  MOV R5, UR9 ;  /* 0x0000000900057c02 */ /* 0x010fe20008000f00 */
[----:B------:R-:W-:Y:S01]  /*6460*/  IMAD.U32 R4, RZ, RZ, UR8 ;  /* 0x00000008ff047e24 */ /* 0x000fe2000f8e00ff */
[----:B-1----:R-:W-:Y:S01]  /*6470*/  MOV R7, UR7 ;  /* 0x0000000700077c02 */ /* 0x002fe20008000f00 */
[----:B------:R-:W-:Y:S01]  /*6480*/  IMAD.U32 R6, RZ, RZ, UR6 ;  /* 0x00000006ff067e24 */ /* 0x000fe2000f8e00ff */
[----:B-----5:R-:W-:Y:S01]  /*6490*/  MOV R11, UR5 ;  /* 0x00000005000b7c02 */ /* 0x020fe20008000f00 */
[----:B------:R-:W-:Y:S02]  /*64a0*/  IMAD.U32 R10, RZ, RZ, UR4 ;  /* 0x00000004ff0a7e24 */ /* 0x000fe4000f8e00ff */
[----:B------:R-:W-:Y:S07]  /*64b0*/  LEPC R20, `(.L_x_107) ;  /* 0x000000001014794e */ /* 0x000fee0000000000 */
[----:B--23--:R-:W-:Y:S05]  /*64c0*/  CALL.ABS.NOINC R14 ;  /* 0x000000000e007343 */ /* 0x00cfea0003c00000 */
.L_x_107:
[----:B------:R-:W-:Y:S05]  /*64d0*/  BSYNC.RECONVERGENT B6 ;  /* 0x0000000000067941 */ /* 0x000fea0003800200 */
.L_x_106:
[-C--:B------:R-:W-:Y:S01]  /*64e0*/  F2FP.F16.E4M3.UNPACK_B R0, R84.reuse ;  /* 0x00000054ff00723e */ /* 0x080fe200020006ff */
[----:B------:R-:W-:Y:S05]  /*64f0*/  WARPSYNC.ALL ;  /* 0x0000000000007948 */ /* 0x000fea0003800000 */
[----:B------:R-:W-:Y:S01]  /*6500*/  R2UR UR4, R48 ;  /* 0x00000000300472ca */ /* 0x000fe200000e0000 */
[--C-:B------:R-:W-:Y:S01]  /*6510*/  HADD2.F32 R50, -RZ, R0.reuse.H0_H0 ;  /* 0x20000000ff327230 */ /* 0x100fe20000004100 */
[----:B------:R-:W-:Y:S01]  /*6520*/  ISETP.NE.AND P6, PT, R2, RZ, PT ;  /* 0x000000ff0200720c */ /* 0x000fe20003fc5270 */
[----:B------:R-:W-:Y:S01]  /*6530*/  HADD2.F32 R51, -RZ, R0.H1_H1 ;  /* 0x30000000ff337230 */ /* 0x000fe20000004100 */
[-C--:B------:R-:W-:Y:S01]  /*6540*/  F2FP.F16.E4M3.UNPACK_B R0, R85.reuse.H1 ;  /* 0x00000055ff00723e */ /* 0x080fe200030006ff */
[----:B------:R-:W-:Y:S01]  /*6550*/  BSSY.RECONVERGENT B0, `(.L_x_108) ;  /* 0x000009b000007945 */ /* 0x000fe20003800200 */
[----:B------:R-:W-:Y:S02]  /*6560*/  F2FP.F16.E4M3.UNPACK_B R2, R85 ;  /* 0x00000055ff02723e */ /* 0x000fe400020006ff */
[----:B---3--:R-:W-:Y:S01]  /*6570*/  F2FP.F16.E4M3.UNPACK_B R3, R84.H1 ;  /* 0x00000054ff03723e */ /* 0x008fe200030006ff */
[--C-:B------:R-:W-:Y:S01]  /*6580*/  HADD2.F32 R56, -RZ, R0.reuse.H0_H0 ;  /* 0x20000000ff387230 */ /* 0x100fe20000004100 */
[----:B------:R-:W-:Y:S01]  /*6590*/  ISETP.NE.AND P0, PT, R112, RZ, PT ;  /* 0x000000ff7000720c */ /* 0x000fe20003f05270 */
[----:B------:R-:W-:Y:S01]  /*65a0*/  HADD2.F32 R57, -RZ, R0.H1_H1 ;  /* 0x30000000ff397230 */ /* 0x000fe20000004100 */
[----:B------:R-:W-:Y:S01]  /*65b0*/  F2FP.F16.E4M3.UNPACK_B R0, R86 ;  /* 0x00000056ff00723e */ /* 0x000fe200020006ff */
[----:B-1----:R-:W-:Y:S01]  /*65c0*/  LDTM.16dp32bit_t0_t15.x32 R4, tmem[UR4] ;  /* 0x00000004000479ee */ /* 0x002fe20008a80000 */
[----:B------:R-:W2:Y:S01]  /*65d0*/  LDTM.16dp32bit_t16_t31.x32 R4, tmem[UR4+0x20] ;  /* 0x00002004000479ee */ /* 0x000ea20008aa0000 */
[--C-:B------:R-:W-:Y:S02]  /*65e0*/  HADD2.F32 R54, -RZ, R2.reuse.H0_H0 ;  /* 0x20000002ff367230 */ /* 0x100fe40000004100 */
[----:B------:R-:W-:Y:S01]  /*65f0*/  HADD2.F32 R55, -RZ, R2.H1_H1 ;  /* 0x30000002ff377230 */ /* 0x000fe20000004100 */
[-C--:B------:R-:W-:Y:S01]  /*6600*/  F2FP.F16.E4M3.UNPACK_B R2, R87.reuse ;  /* 0x00000057ff02723e */ /* 0x080fe200020006ff */
[--C-:B------:R-:W-:Y:S02]  /*6610*/  HADD2.F32 R58, -RZ, R0.reuse.H0_H0 ;  /* 0x20000000ff3a7230 */ /* 0x100fe40000004100 */
[----:B------:R-:W-:Y:S01]  /*6620*/  HADD2.F32 R59, -RZ, R0.H1_H1 ;  /* 0x30000000ff3b7230 */ /* 0x000fe20000004100 */
[----:B------:R-:W-:Y:S01]  /*6630*/  F2FP.F16.E4M3.UNPACK_B R0, R87.H1 ;  /* 0x00000057ff00723e */ /* 0x000fe200030006ff */
[--C-:B------:R-:W-:Y:S02]  /*6640*/  HADD2.F32 R62, -RZ, R2.reuse.H0_H0 ;  /* 0x20000002ff3e7230 */ /* 0x100fe40000004100 */
[----:B------:R-:W-:Y:S01]  /*6650*/  HADD2.F32 R63, -RZ, R2.H1_H1 ;  /* 0x30000002ff3f7230 */ /* 0x000fe20000004100 */
[----:B------:R-:W-:Y:S01]  /*6660*/  F2FP.F16.E4M3.UNPACK_B R2, R88 ;  /* 0x00000058ff02723e */ /* 0x000fe200020006ff */
[--C-:B------:R-:W-:Y:S02]  /*6670*/  HADD2.F32 R64, -RZ, R0.reuse.H0_H0 ;  /* 0x20000000ff407230 */ /* 0x100fe40000004100 */
[----:B------:R-:W-:Y:S01]  /*6680*/  HADD2.F32 R65, -RZ, R0.H1_H1 ;  /* 0x30000000ff417230 */ /* 0x000fe20000004100 */
[----:B------:R-:W-:Y:S01]  /*6690*/  F2FP.F16.E4M3.UNPACK_B R0, R89 ;  /* 0x00000059ff00723e */ /* 0x000fe200020006ff */
[--C-:B------:R-:W-:Y:S02]  /*66a0*/  HADD2.F32 R52, -RZ, R3.reuse.H0_H0 ;  /* 0x20000003ff347230 */ /* 0x100fe40000004100 */
[----:B------:R-:W-:Y:S01]  /*66b0*/  HADD2.F32 R53, -RZ, R3.H1_H1 ;  /* 0x30000003ff357230 */ /* 0x000fe20000004100 */
[----:B------:R-:W-:Y:S01]  /*66c0*/  F2FP.F16.E4M3.UNPACK_B R3, R86.H1 ;  /* 0x00000056ff03723e */ /* 0x000fe200030006ff */
[--C-:B------:R-:W-:Y:S02]  /*66d0*/  HADD2.F32 R70, -RZ, R0.reuse.H0_H0 ;  /* 0x20000000ff467230 */ /* 0x100fe40000004100 */
[----:B------:R-:W-:Y:S01]  /*66e0*/  HADD2.F32 R71, -RZ, R0.H1_H1 ;  /* 0x30000000ff477230 */ /* 0x000fe20000004100 */
[----:B------:R-:W-:Y:S01]  /*66f0*/  F2FP.F16.E4M3.UNPACK_B R0, R90 ;  /* 0x0000005aff00723e */ /* 0x000fe200020006ff */
[--C-:B------:R-:W-:Y:S02]  /*6700*/  HADD2.F32 R66, -RZ, R2.reuse.H0_H0 ;  /* 0x20000002ff427230 */ /* 0x100fe40000004100 */
[C---:B--2---:R-:W-:Y:S01]  /*6710*/  FMUL R7, R47.reuse, R7 ;  /* 0x000000072f077220 */ /* 0x044fe20000400000 */
[----:B------:R-:W-:Y:S01]  /*6720*/  HADD2.F32 R67, -RZ, R2.H1_H1 ;  /* 0x30000002ff437230 */ /* 0x000fe20000004100 */
[----:B------:R-:W-:Y:S01]  /*6730*/  F2FP.F16.E4M3.UNPACK_B R2, R89.H1 ;  /* 0x00000059ff02723e */ /* 0x000fe200030006ff */
[--C-:B------:R-:W-:Y:S02]  /*6740*/  HADD2.F32 R60, -RZ, R3.reuse.H0_H0 ;  /* 0x20000003ff3c7230 */ /* 0x100fe40000004100 */
[C---:B------:R-:W-:Y:S01]  /*6750*/  FMUL R11, R47.reuse, R11 ;  /* 0x0000000b2f0b7220 */ /* 0x040fe20000400000 */
        /* <DEDUP_REMOVED lines=9> */
[----:B------:R-:W-:Y:S01]  /*67f0*/  F2FP.F16.E4M3.UNPACK_B R2, R91 ;  /* 0x0000005bff02723e */ /* 0x000fe200020006ff */
[--C-:B------:R-:W-:Y:S02]  /*6800*/  HADD2.F32 R68, -RZ, R3.reuse.H0_H0 ;  /* 0x20000003ff447230 */ /* 0x100fe40000004100 */
[C---:B------:R-:W-:Y:S01]  /*6810*/  FMUL R23, R47.reuse, R23 ;  /* 0x000000172f177220 */ /* 0x040fe20000400000 */
[----:B------:R-:W-:Y:S01]  /*6820*/  HADD2.F32 R69, -RZ, R3.H1_H1 ;  /* 0x30000003ff457230 */ /* 0x000fe20000004100 */
[----:B------:R-:W-:Y:S01]  /*6830*/  F2FP.F16.E4M3.UNPACK_B R3, R90.H1 ;  /* 0x0000005aff03723e */ /* 0x000fe200030006ff */
[--C-:B------:R-:W-:Y:S02]  /*6840*/  HADD2.F32 R80, -RZ, R0.reuse.H0_H0 ;  /* 0x20000000ff507230 */ /* 0x100fe40000004100 */
[C---:B------:R-:W-:Y:S01]  /*6850*/  FMUL R27, R47.reuse, R27 ;  /* 0x0000001b2f1b7220 */ /* 0x040fe20000400000 */
[----:B------:R-:W-:Y:S02]  /*6860*/  HADD2.F32 R81, -RZ, R0.H1_H1 ;  /* 0x30000000ff517230 */ /* 0x000fe40000004100 */
[C---:B------:R-:W-:Y:S01]  /*6870*/  FMUL R0, R47.reuse, R4 ;  /* 0x000000042f007220 */ /* 0x040fe20000400000 */
[--C-:B------:R-:W-:Y:S02]  /*6880*/  HADD2.F32 R78, -RZ, R2.reuse.H0_H0 ;  /* 0x20000002ff4e7230 */ /* 0x100fe40000004100 */
[----:B------:R-:W-:Y:S01]  /*6890*/  FMUL R4, R47, R8 ;  /* 0x000000082f047220 */ /* 0x000fe20000400000 */
[----:B------:R-:W-:Y:S02]  /*68a0*/  HADD2.F32 R79, -RZ, R2.H1_H1 ;  /* 0x30000002ff4f7230 */ /* 0x000fe40000004100 */
[----:B------:R-:W-:Y:S01]  /*68b0*/  FFMA R0, R49, R50, R0 ;  /* 0x0000003231007223 */ /* 0x000fe20000000000 */
[--C-:B------:R-:W-:Y:S02]  /*68c0*/  HADD2.F32 R77, -RZ, R3.reuse.H1_H1 ;  /* 0x30000003ff4d7230 */ /* 0x100fe40000004100 */
[C---:B------:R-:W-:Y:S01]  /*68d0*/  FMUL R2, R47.reuse, R5 ;  /* 0x000000052f027220 */ /* 0x040fe20000400000 */
[----:B------:R-:W-:Y:S02]  /*68e0*/  HADD2.F32 R76, -RZ, R3.H0_H0 ;  /* 0x20000003ff4c7230 */ /* 0x000fe40000004100 */
[C---:B------:R-:W-:Y:S01]  /*68f0*/  FMUL R3, R47.reuse, R6 ;  /* 0x000000062f037220 */ /* 0x040fe20000400000 */
[----:B------:R-:W-:Y:S01]  /*6900*/  FMUL R5, R47, R9 ;  /* 0x000000092f057220 */ /* 0x000fe20000400000 */
[----:B------:R-:W-:Y:S01]  /*6910*/  FFMA R2, R49, R51, R2 ;  /* 0x0000003331027223 */ /* 0x000fe20000000002 */
[----:B------:R-:W-:Y:S01]  /*6920*/  FMUL R8, R47, R12 ;  /* 0x0000000c2f087220 */ /* 0x000fe20000400000 */
[C---:B------:R-:W-:Y:S01]  /*6930*/  FFMA R3, R49.reuse, R52, R3 ;  /* 0x0000003431037223 */ /* 0x040fe20000000003 */
[C---:B------:R-:W-:Y:S01]  /*6940*/  FFMA R7, R49.reuse, R53, R7 ;  /* 0x0000003531077223 */ /* 0x040fe20000000007 */
[C---:B------:R-:W-:Y:S01]  /*6950*/  FFMA R4, R49.reuse, R54, R4 ;  /* 0x0000003631047223 */ /* 0x040fe20000000004 */
[----:B------:R-:W-:Y:S01]  /*6960*/  FFMA R5, R49, R55, R5 ;  /* 0x0000003731057223 */ /* 0x000fe20000000005 */
[C---:B------:R-:W-:Y:S01]  /*6970*/  FMUL R9, R47.reuse, R13 ;  /* 0x0000000d2f097220 */ /* 0x040fe20000400000 */
[----:B------:R-:W-:Y:S01]  /*6980*/  FMUL R12, R47, R16 ;  /* 0x000000102f0c7220 */ /* 0x000fe20000400000 */
[----:B------:R-:W-:Y:S01]  /*6990*/  F2FP.SATFINITE.E4M3.F32.PACK_AB_MERGE_C R3, R7, R3, RZ ;  /* 0x000000030703723e */ /* 0x000fe200048070ff */
[C---:B------:R-:W-:Y:S01]  /*69a0*/  FMUL R13, R47.reuse, R17 ;  /* 0x000000112f0d7220 */ /* 0x040fe20000400000 */
[C---:B------:R-:W-:Y:S01]  /*69b0*/  FMUL R16, R47.reuse, R20 ;  /* 0x000000142f107220 */ /* 0x040fe20000400000 */
[C---:B------:R-:W-:Y:S01]  /*69c0*/  FMUL R17, R47.reuse, R21 ;  /* 0x000000152f117220 */ /* 0x040fe20000400000 */
[----:B------:R-:W-:Y:S01]  /*69d0*/  F2FP.SATFINITE.E4M3.F32.PACK_AB_MERGE_C R52, R2, R0, R3 ;  /* 0x000000000234723e */ /* 0x000fe20004807003 */
[C---:B------:R-:W-:Y:S01]  /*69e0*/  FMUL R20, R47.reuse, R24 ;  /* 0x000000182f147220 */ /* 0x040fe20000400000 */
[----:B------:R-:W-:Y:S01]  /*69f0*/  SHF.L.U32 R0, R114, 0x4, RZ ;  /* 0x0000000472007819 */ /* 0x000fe200000006ff */
[C---:B------:R-:W-:Y:S01]  /*6a00*/  FMUL R21, R47.reuse, R25 ;  /* 0x000000192f157220 */ /* 0x040fe20000400000 */
[C---:B------:R-:W-:Y:S01]  /*6a10*/  FMUL R24, R47.reuse, R28 ;  /* 0x0000001c2f187220 */ /* 0x040fe20000400000 */
[C---:B------:R-:W-:Y:S01]  /*6a20*/  FMUL R25, R47.reuse, R29 ;  /* 0x0000001d2f197220 */ /* 0x040fe20000400000 */
[C---:B------:R-:W-:Y:S01]  /*6a30*/  FMUL R28, R47.reuse, R32 ;  /* 0x000000202f1c7220 */ /* 0x040fe20000400000 */
[----:B------:R-:W-:Y:S01]  /*6a40*/  FMUL R29, R47, R33 ;  /* 0x000000212f1d7220 */ /* 0x000fe20000400000 */
[----:B------:R-:W-:Y:S01]  /*6a50*/  LEA R2, R107, UR51, 0x3 ;  /* 0x000000336b027c11 */ /* 0x000fe2000f8e18ff */
[C---:B------:R-:W-:Y:S01]  /*6a60*/  FMUL R6, R47.reuse, R10 ;  /* 0x0000000a2f067220 */ /* 0x040fe20000400000 */
[C---:B------:R-:W-:Y:S01]  /*6a70*/  FMUL R10, R47.reuse, R14 ;  /* 0x0000000e2f0a7220 */ /* 0x040fe20000400000 */
[----:B------:R-:W-:Y:S01]  /*6a80*/  @P6 SHF.L.U32 R3, R106, 0x1f, RZ ;  /* 0x0000001f6a036819 */ /* 0x000fe200000006ff */
[----:B------:R-:W-:Y:S01]  /*6a90*/  FMUL R14, R47, R18 ;  /* 0x000000122f0e7220 */ /* 0x000fe20000400000 */
[C---:B------:R-:W-:Y:S01]  /*6aa0*/  FFMA R6, R49.reuse, R56, R6 ;  /* 0x0000003831067223 */ /* 0x040fe20000000006 */
[C---:B------:R-:W-:Y:S01]  /*6ab0*/  FFMA R11, R49.reuse, R57, R11 ;  /* 0x00000039310b7223 */ /* 0x040fe2000000000b */
[C---:B------:R-:W-:Y:S01]  /*6ac0*/  FFMA R8, R49.reuse, R58, R8 ;  /* 0x0000003a31087223 */ /* 0x040fe20000000008 */
[C---:B------:R-:W-:Y:S01]  /*6ad0*/  FFMA R9, R49.reuse, R59, R9 ;  /* 0x0000003b31097223 */ /* 0x040fe20000000009 */
[C---:B------:R-:W-:Y:S01]  /*6ae0*/  FFMA R10, R49.reuse, R60, R10 ;  /* 0x0000003c310a7223 */ /* 0x040fe2000000000a */
[----:B------:R-:W-:Y:S01]  /*6af0*/  FFMA R15, R49, R61, R15 ;  /* 0x0000003d310f7223 */ /* 0x000fe2000000000f */
[----:B------:R-:W-:Y:S01]  /*6b00*/  F2FP.SATFINITE.E4M3.F32.PACK_AB_MERGE_C R6, R11, R6, RZ ;  /* 0x000000060b06723e */ /* 0x000fe200048070ff */
[C---:B------:R-:W-:Y:S01]  /*6b10*/  FFMA R12, R49.reuse, R62, R12 ;  /* 0x0000003e310c7223 */ /* 0x040fe2000000000c */
[C---:B------:R-:W-:Y:S01]  /*6b20*/  FFMA R13, R49.reuse, R63, R13 ;  /* 0x0000003f310d7223 */ /* 0x040fe2000000000d */
[----:B------:R-:W-:Y:S01]  /*6b30*/  FFMA R14, R49, R64, R14 ;  /* 0x00000040310e7223 */ /* 0x000fe2000000000e */
[----:B------:R-:W-:Y:S01]  /*6b40*/  F2FP.SATFINITE.E4M3.F32.PACK_AB_MERGE_C R10, R15, R10, RZ ;  /* 0x0000000a0f0a723e */ /* 0x000fe200048070ff */
[----:B------:R-:W-:Y:S01]  /*6b50*/  FMUL R18, R47, R22 ;  /* 0x000000162f127220 */ /* 0x000fe20000400000 */
[C---:B------:R-:W-:Y:S01]  /*6b60*/  FFMA R19, R49.reuse, R65, R19 ;  /* 0x0000004131137223 */ /* 0x040fe20000000013 */
[C---:B------:R-:W-:Y:S01]  /*6b70*/  FFMA R16, R49.reuse, R66, R16 ;  /* 0x0000004231107223 */ /* 0x040fe20000000010 */
[C---:B------:R-:W-:Y:S01]  /*6b80*/  FFMA R17, R49.reuse, R67, R17 ;  /* 0x0000004331117223 */ /* 0x040fe20000000011 */
[----:B------:R-:W-:Y:S01]  /*6b90*/  FFMA R18, R49, R68, R18 ;  /* 0x0000004431127223 */ /* 0x000fe20000000012 */
[----:B------:R-:W-:Y:S01]  /*6ba0*/  FMUL R22, R47, R26 ;  /* 0x0000001a2f167220 */ /* 0x000fe20000400000 */
[C---:B------:R-:W-:Y:S01]  /*6bb0*/  FFMA R23, R49.reuse, R69, R23 ;  /* 0x0000004531177223 */ /* 0x040fe20000000017 */
[C---:B------:R-:W-:Y:S01]  /*6bc0*/  FFMA R20, R49.reuse, R70, R20 ;  /* 0x0000004631147223 */ /* 0x040fe20000000014 */
[C---:B------:R-:W-:Y:S01]  /*6bd0*/  FFMA R21, R49.reuse, R71, R21 ;  /* 0x0000004731157223 */ /* 0x040fe20000000015 */
[----:B------:R-:W-:Y:S01]  /*6be0*/  FFMA R22, R49, R72, R22 ;  /* 0x0000004831167223 */ /* 0x000fe20000000016 */
[----:B------:R-:W-:Y:S01]  /*6bf0*/  FMUL R26, R47, R30 ;  /* 0x0000001e2f1a7220 */ /* 0x000fe20000400000 */
[----:B------:R-:W-:Y:S01]  /*6c00*/  FFMA R27, R49, R73, R27 ;  /* 0x00000049311b7223 */ /* 0x000fe2000000001b */
[----:B------:R-:W-:Y:S01]  /*6c10*/  FMUL R31, R47, R31 ;  /* 0x0000001f2f1f7220 */ /* 0x000fe20000400000 */
[C---:B------:R-:W-:Y:S01]  /*6c20*/  FFMA R24, R49.reuse, R74, R24 ;  /* 0x0000004a31187223 */ /* 0x040fe20000000018 */
[C---:B------:R-:W-:Y:S01]  /*6c30*/  FFMA R25, R49.reuse, R75, R25 ;  /* 0x0000004b31197223 */ /* 0x040fe20000000019 */
[----:B------:R-:W-:Y:S01]  /*6c40*/  FFMA R26, R49, R76, R26 ;  /* 0x0000004c311a7223 */ /* 0x000fe2000000001a */
[----:B------:R-:W-:Y:S01]  /*6c50*/  FMUL R30, R47, R34 ;  /* 0x000000222f1e7220 */ /* 0x000fe20000400000 */
[----:B------:R-:W-:Y:S01]  /*6c60*/  FFMA R31, R49, R77, R31 ;  /* 0x0000004d311f7223 */ /* 0x000fe2000000001f */
[----:B------:R-:W-:Y:S01]  /*6c70*/  FMUL R35, R47, R35 ;  /* 0x000000232f237220 */ /* 0x000fe20000400000 */
[----:B------:R-:W-:Y:S01]  /*6c80*/  F2FP.SATFINITE.E4M3.F32.PACK_AB_MERGE_C R14, R19, R14, RZ ;  /* 0x0000000e130e723e */ /* 0x000fe200048070ff */
[C---:B------:R-:W-:Y:S01]  /*6c90*/  FFMA R28, R49.reuse, R78, R28 ;  /* 0x0000004e311c7223 */ /* 0x040fe2000000001c */
[C---:B------:R-:W-:Y:S01]  /*6ca0*/  FFMA R29, R49.reuse, R79, R29 ;  /* 0x0000004f311d7223 */ /* 0x040fe2000000001d */
[----:B------:R-:W-:Y:S01]  /*6cb0*/  FFMA R30, R49, R80, R30 ;  /* 0x00000050311e7223 */ /* 0x000fe2000000001e */
[----:B------:R-:W-:Y:S01]  /*6cc0*/  F2FP.SATFINITE.E4M3.F32.PACK_AB_MERGE_C R18, R23, R18, RZ ;  /* 0x000000121712723e */ /* 0x000fe200048070ff */
[----:B------:R-:W-:Y:S01]  /*6cd0*/  FFMA R35, R49, R81, R35 ;  /* 0x0000005131237223 */ /* 0x000fe20000000023 */
[----:B------:R-:W-:Y:S02]  /*6ce0*/  F2FP.SATFINITE.E4M3.F32.PACK_AB_MERGE_C R53, R5, R4, R6 ;  /* 0x000000040535723e */ /* 0x000fe40004807006 */
[----:B------:R-:W-:Y:S02]  /*6cf0*/  F2FP.SATFINITE.E4M3.F32.PACK_AB_MERGE_C R54, R9, R8, R10 ;  /* 0x000000080936723e */ /* 0x000fe4000480700a */
[----:B------:R-:W-:Y:S02]  /*6d00*/  F2FP.SATFINITE.E4M3.F32.PACK_AB_MERGE_C R55, R13, R12, R14 ;  /* 0x0000000c0d37723e */ /* 0x000fe4000480700e */
[----:B------:R-:W-:Y:S02]  /*6d10*/  F2FP.SATFINITE.E4M3.F32.PACK_AB_MERGE_C R16, R17, R16, R18 ;  /* 0x000000101110723e */ /* 0x000fe40004807012 */
[----:B------:R-:W-:Y:S01]  /*6d20*/  F2FP.SATFINITE.E4M3.F32.PACK_AB_MERGE_C R17, R27, R22, RZ ;  /* 0x000000161b11723e */ /* 0x000fe200048070ff */
[----:B------:R1:W-:Y:S01]  /*6d30*/  STS.128 [R110+UR51+0x2200], R52 ;  /* 0x002200346e007988 */ /* 0x0003e20008000c33 */
[----:B------:R-:W-:Y:S02]  /*6d40*/  F2FP.SATFINITE.E4M3.F32.PACK_AB_MERGE_C R18, R31, R26, RZ ;  /* 0x0000001a1f12723e */ /* 0x000fe400048070ff */
[----:B------:R-:W-:Y:S02]  /*6d50*/  F2FP.SATFINITE.E4M3.F32.PACK_AB_MERGE_C R19, R35, R30, RZ ;  /* 0x0000001e2313723e */ /* 0x000fe400048070ff */
[----:B------:R-:W-:Y:S02]  /*6d60*/  IADD3 R77, PT, PT, R110, UR51, RZ ;  /* 0x000000336e4d7c10 */ /* 0x000fe4000fffe0ff */
[----:B------:R-:W-:Y:S02]  /*6d70*/  F2FP.SATFINITE.E4M3.F32.PACK_AB_MERGE_C R17, R21, R20, R17 ;  /* 0x000000141511723e */ /* 0x000fe40004807011 */
[----:B------:R-:W-:Y:S02]  /*6d80*/  F2FP.SATFINITE.E4M3.F32.PACK_AB_MERGE_C R18, R25, R24, R18 ;  /* 0x000000181912723e */ /* 0x000fe40004807012 */
[----:B------:R-:W-:Y:S02]  /*6d90*/  F2FP.SATFINITE.E4M3.F32.PACK_AB_MERGE_C R19, R29, R28, R19 ;  /* 0x0000001c1d13723e */ /* 0x000fe40004807013 */
[----:B------:R-:W-:Y:S05]  /*6da0*/  IADD3 R77, PT, PT, R77, R0, RZ ;  /* 0x000000004d4d7210 */ /* 0x000fea0007ffe0ff */
[----:B------:R1:W-:Y:S01]  /*6db0*/  STS.128 [R77+0x2210], R16 ;  /* 0x002210104d007388 */ /* 0x0003e20000000c00 */
[----:B------:R-:W-:Y:S01]  /*6dc0*/  @!PT LDS RZ, [RZ] ;  /* 0x00000000fffff984 */ /* 0x000fe20000000800 */
[----:B------:R-:W-:Y:S01]  /*6dd0*/  @!PT LDS RZ, [RZ] ;  /* 0x00000000fffff984 */ /* 0x000fe20000000800 */
[----:B------:R-:W-:Y:S01]  /*6de0*/  @!PT LDS RZ, [RZ] ;  /* 0x00000000fffff984 */ /* 0x000fe20000000800 */
[----:B------:R-:W-:Y:S01]  /*6df0*/  @!PT LDS RZ, [RZ] ;  /* 0x00000000fffff984 */ /* 0x000fe20000000800 */
[----:B------:R2:W-:Y:S07]  /*6e00*/  MEMBAR.ALL.CTA ;  /* 0x0000000000007992 */ /* 0x0005ee0000008000 */
[----:B--2---:R-:W2:Y:S02]  /*6e10*/  FENCE.VIEW.ASYNC.S ;  /* 0x00000000000073c6 */ /* 0x004ea40000000000 */
[----:B--2---:R-:W-:Y:S06]  /*6e20*/  BAR.SYNC.DEFER_BLOCKING 0x1, 0x80 ;  /* 0x0042000000007b1d */ /* 0x004fec0000010000 */
[----:B------:R-:W-:Y:S05]  /*6e30*/  @P0 BRA `(.L_x_109) ;  /* 0x0000000000300947 */ /* 0x000fea0003800000 */
[----:B------:R-:W-:Y:S01]  /*6e40*/  UIADD3 UR6, UPT, UPT, UR51, 0x2200, URZ ;  /* 0x0000220033067890 */ /* 0x000fe2000fffe0ff */
[----:B------:R-:W-:Y:S01]  /*6e50*/  R2UR UR42, R119 ;  /* 0x00000000772a72ca */ /* 0x000fe200000e0000 */
[----:B------:R-:W-:Y:S01]  /*6e60*/  UIADD3 UR4, UP0, UPT, UR54, 0x680, URZ ;  /* 0x0000068036047890 */ /* 0x000fe2000ff1e0ff */
[----:B------:R-:W-:Y:S02]  /*6e70*/  R2UR UR43, R117 ;  /* 0x00000000752b72ca */ /* 0x000fe400000e0000 */
[----:B------:R-:W-:Y:S01]  /*6e80*/  R2UR UR44, R118 ;  /* 0x00000000762c72ca */ /* 0x000fe200000e0000 */
[----:B------:R-:W-:Y:S01]  /*6e90*/  IMAD.U32 R115, RZ, RZ, UR6 ;  /* 0x00000006ff737e24 */ /* 0x000fe2000f8e00ff */
[----:B------:R-:W-:Y:S04]  /*6ea0*/  UIADD3.X UR5, UPT, UPT, URZ, UR55, URZ, UP0, !UPT ;  /* 0x00000037ff057290 */ /* 0x000fe800087fe4ff */
[----:B------:R-:W-:Y:S11]  /*6eb0*/  R2UR UR40, R115 ;  /* 0x00000000732872ca */ /* 0x000ff600000e0000 */
[----:B------:R-:W-:Y:S02]  /*6ec0*/  @!UPT UIADD3 URZ, UPT, UPT, URZ, URZ, URZ ;  /* 0x000000fffffff290 */ /* 0x000fe4000fffe0ff */
[----:B------:R2:W-:Y:S01]  /*6ed0*/  UTMASTG.4D.IM2COL [UR40], [UR4] ;  /* 0x00000028040073b5 */ /* 0x0005e20008058000 */
[----:B------:R0:W-:Y:S01]  /*6ee0*/  UTMACMDFLUSH ;  /* 0x00000000000079b7 */ /* 0x0001e20000000000 */
[----:B--2---:R-:W-:Y:S04]  /*6ef0*/  DEPBAR.LE SB0, 0x1 ;  /* 0x000080400000791a */ /* 0x004fe80000000000 */
.L_x_109:
[----:B------:R-:W-:Y:S05]  /*6f00*/  BSYNC.RECONVERGENT B0 ;  /* 0x0000000000007941 */ /* 0x000fea0003800200 */
.L_x_108:
[----:B------:R-:W-:Y:S06]  /*6f10*/  BAR.SYNC.DEFER_BLOCKING 0x1, 0x80 ;  /* 0x0042000000007b1d */ /* 0x000fec0000010000 */
[----:B------:R-:W2:Y:S01]  /*6f20*/  @P6 SYNCS.PHASECHK.TRANS64.TRYWAIT P0, [R2+URZ+0x110], R3 ;  /* 0x00011003020065a7 */ /* 0x000ea200080011ff */
[----:B------:R-:W-:Y:S01]  /*6f30*/  BSSY B1, `(.L_x_110) ;  /* 0x0000020000017945 */ /* 0x000fe20003800000 */
[----:B--2---:R-:W-:Y:S03]  /*6f40*/  @P6 SEL R121, RZ, 0x1, !P0 ;  /* 0x00000001ff796807 */ /* 0x004fe60004000000 */
[----:B------:R-:W-:Y:S05]  /*6f50*/  @!P6 BRA `(.L_x_111) ;  /* 0x000000000074e947 */ /* 0x000fea0003800000 */
[----:B------:R-:W-:Y:S01]  /*6f60*/  ISETP.NE.AND P1, PT, R122, RZ, PT ;  /* 0x000000ff7a00720c */ /* 0x000fe20003f25270 */
[----:B------:R-:W2:Y:S01]  /*6f70*/  S2R R3, SR_CgaCtaId ;  /* 0x0000000000037919 */ /* 0x000ea20000008800 */
[----:B------:R-:W-:Y:S01]  /*6f80*/  ISETP.NE.AND P0, PT, R121, RZ, PT ;  /* 0x000000ff7900720c */ /* 0x000fe20003f05270 */
[----:B------:R-:W-:Y:S10]  /*6f90*/  BSSY B0, `(.L_x_112) ;  /* 0x0000008000007945 */ /* 0x000ff40003800000 */
[----:B------:R-:W-:Y:S05]  /*6fa0*/  @P1 IMAD R4, R107, 0x1000, R110 ;  /* 0x000010006b041824 */ /* 0x000fea00078e026e */
[----:B------:R-:W-:Y:S05]  /*6fb0*/  @P1 IADD3 R5, PT, PT, R4, UR51, RZ ;  /* 0x0000003304051c10 */ /* 0x000fea000fffe0ff */
[----:B------:R-:W-:Y:S01]  /*6fc0*/  @P1 IMAD.IADD R5, R5, 0x1, R0 ;  /* 0x0000000105051824 */ /* 0x000fe200078e0200 */
[----:B------:R-:W-:Y:S06]  /*6fd0*/  @P0 BRA `(.L_x_113) ;  /* 0x00000000000c0947 */ /* 0x000fec0003800000 */
[----:B------:R-:W-:Y:S04]  /*6fe0*/  SHF.L.U32 R0, R106, 0x1f, RZ ;  /* 0x0000001f6a007819 */ /* 0x000fe800000006ff */
[----:B------:R-:W3:Y:S02]  /*6ff0*/  SYNCS.PHASECHK.TRANS64.TRYWAIT P0, [R2+URZ+0x110], R0 ;  /* 0x00011000020075a7 */ /* 0x000ee400080011ff */
[----:B---3--:R-:W-:Y:S05]  /*7000*/  @!P0 BRA `(.L_x_114) ;  /* 0x00000018007c8947 */ /* 0x008fea0003800000 */
.L_x_113:
[----:B------:R-:W-:Y:S05]  /*7010*/  BSYNC B0 ;  /* 0x0000000000007941 */ /* 0x000fea0003800000 */
.L_x_112:
[----:B------:R-:W-:Y:S01]  /*7020*/  ISETP.NE.AND P0, PT, R122, RZ, PT ;  /* 0x000000ff7a00720c */ /* 0x000fe20003f05270 */
[----:B---3--:R-:W-:Y:S02]  /*7030*/  VIADD R2, R2, 0x120 ;  /* 0x0000012002027836 */ /* 0x008fe40000000000 */
[----:B------:R-:W-:Y:S03]  /*7040*/  VIADD R107, R107, 0x1 ;  /* 0x000000016b6b7836 */ /* 0x000fe60000000000 */
[----:B--2---:R-:W-:Y:S07]  /*7050*/  PRMT R2, R3, 0x654, R2 ;  /* 0x0000065403027816 */ /* 0x004fee0000000002 */
[----:B------:R2:W3:Y:S04]  /*7060*/  @P0 LDS.128 R84, [R4+UR51+0x200] ;  /* 0x0002003304540984 */ /* 0x0004e80008000c00 */
[----:B------:R2:W4:Y:S01]  /*7070*/  @P0 LDS.128 R88, [R5+0x210] ;  /* 0x0002100005580984 */ /* 0x0005220000000c00 */
[C---:B------:R-:W-:Y:S01]  /*7080*/  ISETP.NE.AND P0, PT, R107.reuse, 0x2, PT ;  /* 0x000000026b00780c */ /* 0x040fe20003f05270 */
[----:B------:R-:W-:Y:S01]  /*7090*/  @!PT LDS RZ, [RZ] ;  /* 0x00000000fffff984 */ /* 0x000fe20000000800 */
[----:B------:R-:W-:Y:S01]  /*70a0*/  @!PT LDS RZ, [RZ] ;  /* 0x00000000fffff984 */ /* 0x000fe20000000800 */
[----:B------:R-:W-:Y:S01]  /*70b0*/  @!PT LDS RZ, [RZ] ;  /* 0x00000000fffff984 */ /* 0x000fe20000000800 */
[----:B------:R-:W-:Y:S01]  /*70c0*/  @!PT LDS RZ, [RZ] ;  /* 0x00000000fffff984 */ /* 0x000fe20000000800 */
[----:B------:R5:W-:Y:S06]  /*70d0*/  MEMBAR.ALL.CTA ;  /* 0x0000000000007992 */ /* 0x000bec0000008000 */
[----:B-----5:R-:W5:Y:S01]  /*70e0*/  FENCE.VIEW.ASYNC.S ;  /* 0x00000000000073c6 */ /* 0x020f620000000000 */
[----:B------:R-:W-:Y:S02]  /*70f0*/  SEL R0, RZ, 0x1, P0 ;  /* 0x00000001ff007807 */ /* 0x000fe40000000000 */
[----:B------:R-:W-:Y:S02]  /*7100*/  SEL R107, R107, RZ, P0 ;  /* 0x000000ff6b6b7207 */ /* 0x000fe40000000000 */
[----:B------:R-:W-:Y:S01]  /*7110*/  LOP3.LUT R106, R106, R0, RZ, 0x3c, !PT ;  /* 0x000000006a6a7212 */ /* 0x000fe200078e3cff */
[----:B-----5:R2:W-:Y:S06]  /*7120*/  SYNCS.ARRIVE.TRANS64.RED.A1T0 RZ, [R2+URZ], RZ ;  /* 0x000000ff02ff79a7 */ /* 0x0205ec00081004ff */
.L_x_111:
[----:B------:R-:W-:Y:S05]  /*7130*/  BSYNC B1 ;  /* 0x0000000000017941 */ /* 0x000fea0003800000 */
.L_x_110:
[----:B------:R-:W-:Y:S05]  /*7140*/  VIADD R0, R48, 0x40 ;  /* 0x0000004030007836 */ /* 0x000fea0000000000 */
[----:B------:R-:W-:Y:S04]  /*7150*/  SHF.R.U32.HI R0, RZ, 0x15, R0 ;  /* 0x00000015ff007819 */ /* 0x000fe80000011600 */
[----:B------:R-:W-:Y:S11]  /*7160*/  LOP3.LUT P0, RZ, R0, 0x3, R113, 0x48, !PT ;  /* 0x0000000300ff7812 */ /* 0x000ff60007804871 */
[----:B------:R-:W-:Y:S02]  /*7170*/  @!UPT UIADD3 URZ, UPT, UPT, URZ, URZ, URZ ;  /* 0x000000fffffff290 */ /* 0x000fe4000fffe0ff */
[----:B------:R-:W-:Y:S05]  /*7180*/  @!P0 BRA `(.L_x_115) ;  /* 0x0000000000408947 */ /* 0x000fea0003800000 */
[----:B------:R-:W5:Y:S01]  /*7190*/  LDCU.64 UR8, c[0x4][0x70] ;  /* 0x01000e00ff0877ac */ /* 0x000f620008000a00 */
[----:B------:R-:W-:Y:S01]  /*71a0*/  MOV R3, 0x0 ;  /* 0x0000000000037802 */ /* 0x000fe20000000f00 */
[----:B------:R-:W-:Y:S02]  /*71b0*/  HFMA2 R12, -RZ, RZ, 0, 5.9604644775390625e-08 ;  /* 0x00000001ff0c7431 */ /* 0x000fe400000001ff */
[----:B------:R-:W-:Y:S02]  /*71c0*/  IMAD.MOV.U32 R8, RZ, RZ, 0x192 ;  /* 0x00000192ff087424 */ /* 0x000fe400078e00ff */
[----:B------:R-:W-:Y:S01]  /*71d0*/  IMAD.MOV.U32 R13, RZ, RZ, RZ ;  /* 0x000000ffff0d7224 */ /* 0x000fe200078e00ff */
[----:B------:R-:W1:Y:S01]  /*71e0*/  LDCU.64 UR6, c[0x4][0x78] ;  /* 0x01000f00ff0677ac */ /* 0x000e620008000a00 */
[----:B--2---:R-:W2:Y:S01]  /*71f0*/  LDC.64 R2, c[0x4][R3] ;  /* 0x0100000003027b82 */ /* 0x004ea20000000a00 */
[----:B------:R-:W3:Y:S01]  /*7200*/  LDCU.64 UR4, c[0x4][0x10] ;  /* 0x01000200ff0477ac */ /* 0x000ee20008000a00 */
[----:B-----5:R-:W-:Y:S01]  /*7210*/  MOV R5, UR9 ;  /* 0x0000000900057c02 */ /* 0x020fe20008000f00 */
[----:B------:R-:W-:Y:S01]  /*7220*/  IMAD.U32 R4, RZ, RZ, UR8 ;  /* 0x00000008ff047e24 */ /* 0x000fe2000f8e00ff */
[----:B-1----:R-:W-:Y:S01]  /*7230*/  MOV R7, UR7 ;  /* 0x0000000700077c02 */ /* 0x002fe20008000f00 */
[----:B------:R-:W-:Y:S01]  /*7240*/  IMAD.U32 R6, RZ, RZ, UR6 ;  /* 0x00000006ff067e24 */ /* 0x000fe2000f8e00ff */
[----:B---3--:R-:W-:Y:S01]  /*7250*/  MOV R11, UR5 ;  /* 0x00000005000b7c02 */ /* 0x008fe20008000f00 */
[----:B------:R-:W-:Y:S02]  /*7260*/  IMAD.U32 R10, RZ, RZ, UR4 ;  /* 0x00000004ff0a7e24 */ /* 0x000fe4000f8e00ff */
[----:B------:R-:W-:Y:S07]  /*7270*/  LEPC R20, `(.L_x_115) ;  /* 0x000000001014794e */ /* 0x000fee0000000000 */
[----:B--2-4-:R-:W-:Y:S05]  /*7280*/  CALL.ABS.NOINC R2 ;  /* 0x0000000002007343 */ /* 0x014fea0003c00000 */
.L_x_115:
[----:B------:R-:W-:Y:S01]  /*7290*/  ISETP.NE.AND P0, PT, R112, RZ, PT ;  /* 0x000000ff7000720c */ /* 0x000fe20003f05270 */
[----:B------:R-:W-:Y:S05]  /*72a0*/  WARPSYNC.ALL ;  /* 0x0000000000007948 */ /* 0x000fea0003800000 */
[----:B------:R-:W-:Y:S01]  /*72b0*/  R2UR UR4, R48 ;  /* 0x00000000300472ca */ /* 0x000fe200000e0000 */
[----:B------:R-:W-:Y:S01]  /*72c0*/  BSSY.RECONVERGENT B0, `(.L_x_116) ;  /* 0x000009d000007945 */ /* 0x000fe20003800200 */
[-C--:B--23--:R-:W-:Y:S02]  /*72d0*/  F2FP.F16.E4M3.UNPACK_B R2, R84.reuse ;  /* 0x00000054ff02723e */ /* 0x08cfe400020006ff */
[----:B------:R-:W-:Y:S02]  /*72e0*/  F2FP.F16.E4M3.UNPACK_B R84, R84.H1 ;  /* 0x00000054ff54723e */ /* 0x000fe400030006ff */
[-C--:B------:R-:W-:Y:S01]  /*72f0*/  F2FP.F16.E4M3.UNPACK_B R51, R85.reuse ;  /* 0x00000055ff33723e */ /* 0x080fe200020006ff */
[--C-:B------:R-:W-:Y:S01]  /*7300*/  HADD2.F32 R0, -RZ, R2.reuse.H0_H0 ;  /* 0x20000002ff007230 */ /* 0x100fe20000004100 */
[----:B------:R-:W-:Y:S01]  /*7310*/  F2FP.F16.E4M3.UNPACK_B R85, R85.H1 ;  /* 0x00000055ff55723e */ /* 0x000fe200030006ff */
[----:B------:R-:W-:Y:S01]  /*7320*/  HADD2.F32 R2, -RZ, R2.H1_H1 ;  /* 0x30000002ff027230 */ /* 0x000fe20000004100 */
[-C--:B-1----:R-:W-:Y:S01]  /*7330*/  F2FP.F16.E4M3.UNPACK_B R55, R86.reuse ;  /* 0x00000056ff37723e */ /* 0x082fe200020006ff */
[--C-:B------:R-:W-:Y:S01]  /*7340*/  HADD2.F32 R3, -RZ, R84.reuse.H0_H0 ;  /* 0x20000054ff037230 */ /* 0x100fe20000004100 */
[----:B------:R-:W-:Y:S01]  /*7350*/  F2FP.F16.E4M3.UNPACK_B R86, R86.H1 ;  /* 0x00000056ff56723e */ /* 0x000fe200030006ff */
[----:B------:R-:W-:Y:S01]  /*7360*/  LDTM.16dp32bit_t0_t15.x32 R4, tmem[UR4+0x40] ;  /* 0x00004004000479ee */ /* 0x000fe20008a80000 */
[----:B------:R-:W1:Y:S01]  /*7370*/  LDTM.16dp32bit_t16_t31.x32 R4, tmem[UR4+0x60] ;  /* 0x00006004000479ee */ /* 0x000e620008aa0000 */
[----:B------:R-:W-:Y:S01]  /*7380*/  NOP ;  /* 0x0000000000007918 */ /* 0x000fe20000000000 */
[--C-:B------:R-:W-:Y:S01]  /*7390*/  HADD2.F32 R50, -RZ, R51.reuse.H0_H0 ;  /* 0x20000033ff327230 */ /* 0x100fe20000004100 */
[----:B------:R-:W-:Y:S01]  /*73a0*/  R2UR UR5, R120 ;  /* 0x00000000780572ca */ /* 0x000fe200000e0000 */
[----:B------:R-:W-:Y:S01]  /*73b0*/  HADD2.F32 R51, -RZ, R51.H1_H1 ;  /* 0x30000033ff337230 */ /* 0x000fe20000004100 */
[----:B------:R-:W-:Y:S01]  /*73c0*/  F2FP.F16.E4M3.UNPACK_B R59, R87 ;  /* 0x00000057ff3b723e */ /* 0x000fe200020006ff */
[--C-:B------:R-:W-:Y:S01]  /*73d0*/  HADD2.F32 R54, -RZ, R55.reuse.H0_H0 ;  /* 0x20000037ff367230 */ /* 0x100fe20000004100 */
[----:B----4-:R-:W-:Y:S01]  /*73e0*/  F2FP.F16.E4M3.UNPACK_B R63, R88 ;  /* 0x00000058ff3f723e */ /* 0x010fe200020006ff */
[----:B------:R-:W-:Y:S01]  /*73f0*/  HADD2.F32 R55, -RZ, R55.H1_H1 ;  /* 0x30000037ff377230 */ /* 0x000fe20000004100 */
[----:B------:R-:W-:Y:S01]  /*7400*/  F2FP.F16.E4M3.UNPACK_B R67, R89 ;  /* 0x00000059ff43723e */ /* 0x000fe200020006ff */
[--C-:B------:R-:W-:Y:S01]  /*7410*/  HADD2.F32 R58, -RZ, R59.reuse.H0_H0 ;  /* 0x2000003bff3a7230 */ /* 0x100fe20000004100 */
[----:B------:R-:W-:Y:S01]  /*7420*/  F2FP.F16.E4M3.UNPACK_B R71, R90 ;  /* 0x0000005aff47723e */ /* 0x000fe200020006ff */
[----:B------:R-:W-:Y:S01]  /*7430*/  HADD2.F32 R59, -RZ, R59.H1_H1 ;  /* 0x3000003bff3b7230 */ /* 0x000fe20000004100 */
[----:B------:R-:W-:Y:S01]  /*7440*/  F2FP.F16.E4M3.UNPACK_B R74, R91 ;  /* 0x0000005bff4a723e */ /* 0x000fe200020006ff */
[--C-:B------:R-:W-:Y:S01]  /*7450*/  HADD2.F32 R62, -RZ, R63.reuse.H0_H0 ;  /* 0x2000003fff3e7230 */ /* 0x100fe20000004100 */
[----:B------:R-:W-:Y:S01]  /*7460*/  F2FP.F16.E4M3.UNPACK_B R87, R87.H1 ;  /* 0x00000057ff57723e */ /* 0x000fe200030006ff */
[----:B------:R-:W-:Y:S01]  /*7470*/  UIADD3 UR5, UPT, UPT, UR5, 0x160, URZ ;  /* 0x0000016005057890 */ /* 0x000fe2000fffe0ff */
[----:B------:R-:W-:Y:S01]  /*7480*/  HADD2.F32 R63, -RZ, R63.H1_H1 ;  /* 0x3000003fff3f7230 */ /* 0x000fe20000004100 */
[----:B------:R-:W-:Y:S01]  /*7490*/  F2FP.F16.E4M3.UNPACK_B R88, R88.H1 ;  /* 0x00000058ff58723e */ /* 0x000fe200030006ff */
[--C-:B------:R-:W-:Y:S01]  /*74a0*/  HADD2.F32 R66, -RZ, R67.reuse.H0_H0 ;  /* 0x20000043ff427230 */ /* 0x100fe20000004100 */
[----:B------:R-:W-:Y:S01]  /*74b0*/  UPRMT UR5, UR45, 0x654, UR5 ;  /* 0x000006542d057896 */ /* 0x000fe20008000005 */
[----:B------:R-:W-:Y:S01]  /*74c0*/  HADD2.F32 R67, -RZ, R67.H1_H1 ;  /* 0x30000043ff437230 */ /* 0x000fe20000004100 */
[----:B------:R-:W-:Y:S01]  /*74d0*/  F2FP.F16.E4M3.UNPACK_B R89, R89.H1 ;  /* 0x00000059ff59723e */ /* 0x000fe200030006ff */
[--C-:B------:R-:W-:Y:S02]  /*74e0*/  HADD2.F32 R70, -RZ, R71.reuse.H0_H0 ;  /* 0x20000047ff467230 */ /* 0x100fe40000004100 */
[C---:B-1----:R-:W-:Y:S01]  /*74f0*/  FMUL R4, R47.reuse, R4 ;  /* 0x000000042f047220 */ /* 0x042fe20000400000 */
[C---:B------:R-:W-:Y:S01]  /*7500*/  FMUL R5, R47.reuse, R5 ;  /* 0x000000052f057220 */ /* 0x040fe20000400000 */
[C---:B------:R-:W-:Y:S01]  /*7510*/  FMUL R8, R47.reuse, R8 ;  /* 0x000000082f087220 */ /* 0x040fe20000400000 */
[----:B------:R-:W-:Y:S01]  /*7520*/  FMUL R9, R47, R9 ;  /* 0x000000092f097220 */ /* 0x000fe20000400000 */
[C---:B------:R-:W-:Y:S01]  /*7530*/  FFMA R4, R49.reuse, R0, R4 ;  /* 0x0000000031047223 */ /* 0x040fe20000000004 */
[----:B------:R-:W-:Y:S01]  /*7540*/  SYNCS.ARRIVE.TRANS64.RED.A1T0 RZ, [UR5], RZ ;  /* 0x000000ffffff79a7 */ /* 0x000fe20008100405 */
[----:B------:R-:W-:Y:S01]  /*7550*/  FFMA R5, R49, R2, R5 ;  /* 0x0000000231057223 */ /* 0x000fe20000000005 */
[C---:B------:R-:W-:Y:S01]  /*7560*/  FMUL R12, R47.reuse, R12 ;  /* 0x0000000c2f0c7220 */ /* 0x040fe20000400000 */
[C---:B------:R-:W-:Y:S01]  /*7570*/  FMUL R13, R47.reuse, R13 ;  /* 0x0000000d2f0d7220 */ /* 0x040fe20000400000 */
[C---:B------:R-:W-:Y:S01]  /*7580*/  FMUL R16, R47.reuse, R16 ;  /* 0x000000102f107220 */ /* 0x040fe20000400000 */
[C---:B------:R-:W-:Y:S01]  /*7590*/  FMUL R17, R47.reuse, R17 ;  /* 0x000000112f117220 */ /* 0x040fe20000400000 */
[C---:B------:R-:W-:Y:S01]  /*75a0*/  FMUL R0, R47.reuse, R20 ;  /* 0x000000142f007220 */ /* 0x040fe20000400000 */
[C---:B------:R-:W-:Y:S01]  /*75b0*/  FMUL R2, R47.reuse, R21 ;  /* 0x000000152f027220 */ /* 0x040fe20000400000 */
[C---:B------:R-:W-:Y:S01]  /*75c0*/  FMUL R20, R47.reuse, R25 ;  /* 0x000000192f147220 */ /* 0x040fe20000400000 */
[----:B------:R-:W-:Y:S02]  /*75d0*/  HADD2.F32 R71, -RZ, R71.H1_H1 ;  /* 0x30000047ff477230 */ /* 0x000fe40000004100 */
[C---:B------:R-:W-:Y:S01]  /*75e0*/  FMUL R25, R47.reuse, R30 ;  /* 0x0000001e2f197220 */ /* 0x040fe20000400000 */
[C---:B------:R-:W-:Y:S01]  /*75f0*/  FMUL R30, R47.reuse, R35 ;  /* 0x000000232f1e7220 */ /* 0x040fe20000400000 */
[----:B------:R-:W-:Y:S02]  /*7600*/  HADD2.F32 R48, -RZ, R84.H1_H1 ;  /* 0x30000054ff307230 */ /* 0x000fe40000004100 */
[C---:B------:R-:W-:Y:S01]  /*7610*/  FMUL R6, R47.reuse, R6 ;  /* 0x000000062f067220 */ /* 0x040fe20000400000 */
[C---:B------:R-:W-:Y:S01]  /*7620*/  FMUL R7, R47.reuse, R7 ;  /* 0x000000072f077220 */ /* 0x040fe20000400000 */
[--C-:B------:R-:W-:Y:S02]  /*7630*/  HADD2.F32 R52, -RZ, R85.reuse.H0_H0 ;  /* 0x20000055ff347230 */ /* 0x100fe40000004100 */
[----:B------:R-:W-:Y:S01]  /*7640*/  FMUL R10, R47, R10 ;  /* 0x0000000a2f0a7220 */ /* 0x000fe20000400000 */
[C---:B------:R-:W-:Y:S01]  /*7650*/  FFMA R6, R49.reuse, R3, R6 ;  /* 0x0000000331067223 */ /* 0x040fe20000000006 */
[----:B------:R-:W-:Y:S02]  /*7660*/  HADD2.F32 R53, -RZ, R85.H1_H1 ;  /* 0x30000055ff357230 */ /* 0x000fe40000004100 */
[C---:B------:R-:W-:Y:S01]  /*7670*/  FFMA R7, R49.reuse, R48, R7 ;  /* 0x0000003031077223 */ /* 0x040fe20000000007 */
[C---:B------:R-:W-:Y:S01]  /*7680*/  FFMA R8, R49.reuse, R50, R8 ;  /* 0x0000003231087223 */ /* 0x040fe20000000008 */
[C---:B------:R-:W-:Y:S01]  /*7690*/  FFMA R9, R49.reuse, R51, R9 ;  /* 0x0000003331097223 */ /* 0x040fe20000000009 */
[----:B------:R-:W-:Y:S01]  /*76a0*/  FFMA R10, R49, R52, R10 ;  /* 0x00000034310a7223 */ /* 0x000fe2000000000a */
[--C-:B------:R-:W-:Y:S01]  /*76b0*/  HADD2.F32 R48, -RZ, R74.reuse.H0_H0 ;  /* 0x2000004aff307230 */ /* 0x100fe20000004100 */
[----:B------:R-:W-:Y:S01]  /*76c0*/  F2FP.SATFINITE.E4M3.F32.PACK_AB_MERGE_C R78, R7, R6, RZ ;  /* 0x00000006074e723e */ /* 0x000fe200048070ff */
[C---:B------:R-:W-:Y:S01]  /*76d0*/  FMUL R7, R47.reuse, R24 ;  /* 0x000000182f077220 */ /* 0x040fe20000400000 */
[C---:B------:R-:W-:Y:S01]  /*76e0*/  FMUL R24, R47.reuse, R29 ;  /* 0x0000001d2f187220 */ /* 0x040fe20000400000 */
[C---:B------:R-:W-:Y:S01]  /*76f0*/  FMUL R29, R47.reuse, R34 ;  /* 0x000000222f1d7220 */ /* 0x040fe20000400000 */
[----:B------:R-:W-:Y:S02]  /*7700*/  HADD2.F32 R74, -RZ, R74.H1_H1 ;  /* 0x3000004aff4a7230 */ /* 0x000fe40000004100 */
[C---:B------:R-:W-:Y:S01]  /*7710*/  FMUL R11, R47.reuse, R11 ;  /* 0x0000000b2f0b7220 */ /* 0x040fe20000400000 */
[--C-:B------:R-:W-:Y:S02]  /*7720*/  HADD2.F32 R56, -RZ, R86.reuse.H0_H0 ;  /* 0x20000056ff387230 */ /* 0x100fe40000004100 */
[----:B------:R-:W-:Y:S01]  /*7730*/  FMUL R14, R47, R14 ;  /* 0x0000000e2f0e7220 */ /* 0x000fe20000400000 */
[----:B------:R-:W-:Y:S02]  /*7740*/  HADD2.F32 R57, -RZ, R86.H1_H1 ;  /* 0x30000056ff397230 */ /* 0x000fe40000004100 */
[C---:B------:R-:W-:Y:S01]  /*7750*/  FFMA R11, R49.reuse, R53, R11 ;  /* 0x00000035310b7223 */ /* 0x040fe2000000000b */
[----:B------:R-:W-:Y:S01]  /*7760*/  F2FP.F16.E4M3.UNPACK_B R90, R90.H1 ;  /* 0x0000005aff5a723e */ /* 0x000fe200030006ff */
[C---:B------:R-:W-:Y:S01]  /*7770*/  FFMA R12, R49.reuse, R54, R12 ;  /* 0x00000036310c7223 */ /* 0x040fe2000000000c */
[C---:B------:R-:W-:Y:S01]  /*7780*/  FFMA R13, R49.reuse, R55, R13 ;  /* 0x00000037310d7223 */ /* 0x040fe2000000000d */
[----:B------:R-:W-:Y:S01]  /*7790*/  F2FP.F16.E4M3.UNPACK_B R91, R91.H1 ;  /* 0x0000005bff5b723e */ /* 0x000fe200030006ff */
[----:B------:R-:W-:Y:S01]  /*77a0*/  FFMA R14, R49, R56, R14 ;  /* 0x00000038310e7223 */ /* 0x000fe2000000000e */
[----:B------:R-:W-:Y:S01]  /*77b0*/  F2FP.SATFINITE.E4M3.F32.PACK_AB_MERGE_C R10, R11, R10, RZ ;  /* 0x0000000a0b0a723e */ /* 0x000fe200048070ff */
[C---:B------:R-:W-:Y:S01]  /*77c0*/  FMUL R15, R47.reuse, R15 ;  /* 0x0000000f2f0f7220 */ /* 0x040fe20000400000 */
[--C-:B------:R-:W-:Y:S02]  /*77d0*/  HADD2.F32 R60, -RZ, R87.reuse.H0_H0 ;  /* 0x20000057ff3c7230 */ /* 0x100fe40000004100 */
[----:B------:R-:W-:Y:S01]  /*77e0*/  FMUL R18, R47, R18 ;  /* 0x000000122f127220 */ /* 0x000fe20000400000 */
[----:B------:R-:W-:Y:S02]  /*77f0*/  HADD2.F32 R61, -RZ, R87.H1_H1 ;  /* 0x30000057ff3d7230 */ /* 0x000fe40000004100 */
[----:B------:R-:W-:Y:S01]  /*7800*/  FFMA R15, R49, R57, R15 ;  /* 0x00000039310f7223 */ /* 0x000fe2000000000f */
[----:B------:R-:W-:Y:S01]  /*7810*/  IADD3 R45, PT, PT, R45, 0x1, RZ ;  /* 0x000000012d2d7810 */ /* 0x000fe20007ffe0ff */
[C---:B------:R-:W-:Y:S01]  /*7820*/  FFMA R16, R49.reuse, R58, R16 ;  /* 0x0000003a31107223 */ /* 0x040fe20000000010 */
[----:B------:R-:W-:Y:S01]  /*7830*/  FFMA R17, R49, R59, R17 ;  /* 0x0000003b31117223 */ /* 0x000fe20000000011 */
[----:B------:R-:W-:Y:S01]  /*7840*/  FMUL R19, R47, R19 ;  /* 0x000000132f137220 */ /* 0x000fe20000400000 */
[--C-:B------:R-:W-:Y:S02]  /*7850*/  HADD2.F32 R64, -RZ, R88.reuse.H0_H0 ;  /* 0x20000058ff407230 */ /* 0x100fe40000004100 */
[----:B------:R-:W-:Y:S01]  /*7860*/  FFMA R18, R49, R60, R18 ;  /* 0x0000003c31127223 */ /* 0x000fe20000000012 */
[----:B------:R-:W-:Y:S02]  /*7870*/  HADD2.F32 R65, -RZ, R88.H1_H1 ;  /* 0x30000058ff417230 */ /* 0x000fe40000004100 */
[----:B------:R-:W-:Y:S01]  /*7880*/  FMUL R3, R47, R22 ;  /* 0x000000162f037220 */ /* 0x000fe20000400000 */
[----:B------:R-:W-:Y:S01]  /*7890*/  FFMA R19, R49, R61, R19 ;  /* 0x0000003d31137223 */ /* 0x000fe20000000013 */
[----:B------:R-:W-:Y:S01]  /*78a0*/  FMUL R6, R47, R23 ;  /* 0x000000172f067220 */ /* 0x000fe20000400000 */
[C---:B------:R-:W-:Y:S01]  /*78b0*/  FFMA R0, R49.reuse, R62, R0 ;  /* 0x0000003e31007223 */ /* 0x040fe20000000000 */
[C---:B------:R-:W-:Y:S01]  /*78c0*/  FFMA R2, R49.reuse, R63, R2 ;  /* 0x0000003f31027223 */ /* 0x040fe20000000002 */
[--C-:B------:R-:W-:Y:S02]  /*78d0*/  HADD2.F32 R68, -RZ, R89.reuse.H0_H0 ;  /* 0x20000059ff447230 */ /* 0x100fe40000004100 */
[----:B------:R-:W-:Y:S01]  /*78e0*/  FFMA R3, R49, R64, R3 ;  /* 0x0000004031037223 */ /* 0x000fe20000000003 */
[----:B------:R-:W-:Y:S02]  /*78f0*/  HADD2.F32 R69, -RZ, R89.H1_H1 ;  /* 0x30000059ff457230 */ /* 0x000fe40000004100 */
[C---:B------:R-:W-:Y:S01]  /*7900*/  FMUL R21, R47.reuse, R26 ;  /* 0x0000001a2f157220 */ /* 0x040fe20000400000 */
[----:B------:R-:W-:Y:S01]  /*7910*/  FMUL R22, R47, R27 ;  /* 0x0000001b2f167220 */ /* 0x000fe20000400000 */
[C---:B------:R-:W-:Y:S01]  /*7920*/  FFMA R6, R49.reuse, R65, R6 ;  /* 0x0000004131067223 */ /* 0x040fe20000000006 */
[----:B------:R-:W-:Y:S01]  /*7930*/  FFMA R7, R49, R66, R7 ;  /* 0x0000004231077223 */ /* 0x000fe20000000007 */
[----:B------:R-:W-:Y:S01]  /*7940*/  FMUL R23, R47, R28 ;  /* 0x0000001c2f177220 */ /* 0x000fe20000400000 */
[C---:B------:R-:W-:Y:S01]  /*7950*/  FFMA R20, R49.reuse, R67, R20 ;  /* 0x0000004331147223 */ /* 0x040fe20000000014 */
[--C-:B------:R-:W-:Y:S02]  /*7960*/  HADD2.F32 R72, -RZ, R90.reuse.H0_H0 ;  /* 0x2000005aff487230 */ /* 0x100fe40000004100 */
[C---:B------:R-:W-:Y:S01]  /*7970*/  FFMA R21, R49.reuse, R68, R21 ;  /* 0x0000004431157223 */ /* 0x040fe20000000015 */
[----:B------:R-:W-:Y:S02]  /*7980*/  HADD2.F32 R73, -RZ, R90.H1_H1 ;  /* 0x3000005aff497230 */ /* 0x000fe40000004100 */
[----:B------:R-:W-:Y:S01]  /*7990*/  FFMA R22, R49, R69, R22 ;  /* 0x0000004531167223 */ /* 0x000fe20000000016 */
[C---:B------:R-:W-:Y:S01]  /*79a0*/  FMUL R26, R47.reuse, R31 ;  /* 0x0000001f2f1a7220 */ /* 0x040fe20000400000 */
[----:B------:R-:W-:Y:S01]  /*79b0*/  FMUL R27, R47, R32 ;  /* 0x000000202f1b7220 */ /* 0x000fe20000400000 */
[----:B------:R-:W-:Y:S01]  /*79c0*/  FFMA R23, R49, R70, R23 ;  /* 0x0000004631177223 */ /* 0x000fe20000000017 */
[----:B------:R-:W-:Y:S01]  /*79d0*/  FMUL R28, R47, R33 ;  /* 0x000000212f1c7220 */ /* 0x000fe20000400000 */
[C---:B------:R-:W-:Y:S01]  /*79e0*/  FFMA R24, R49.reuse, R71, R24 ;  /* 0x0000004731187223 */ /* 0x040fe20000000018 */
[--C-:B------:R-:W-:Y:S02]  /*79f0*/  HADD2.F32 R75, -RZ, R91.reuse.H0_H0 ;  /* 0x2000005bff4b7230 */ /* 0x100fe40000004100 */
[C---:B------:R-:W-:Y:S01]  /*7a00*/  FFMA R25, R49.reuse, R72, R25 ;  /* 0x0000004831197223 */ /* 0x040fe20000000019 */
[----:B------:R-:W-:Y:S02]  /*7a10*/  HADD2.F32 R76, -RZ, R91.H1_H1 ;  /* 0x3000005bff4c7230 */ /* 0x000fe40000004100 */
[----:B------:R-:W-:Y:S01]  /*7a20*/  FFMA R26, R49, R73, R26 ;  /* 0x00000049311a7223 */ /* 0x000fe2000000001a */
[----:B------:R-:W-:Y:S01]  /*7a30*/  F2FP.SATFINITE.E4M3.F32.PACK_AB_MERGE_C R14, R15, R14, RZ ;  /* 0x0000000e0f0e723e */ /* 0x000fe200048070ff */
[----:B------:R-:W-:Y:S01]  /*7a40*/  FFMA R27, R49, R48, R27 ;  /* 0x00000030311b7223 */ /* 0x000fe2000000001b */
[----:B------:R-:W-:Y:S01]  /*7a50*/  F2FP.SATFINITE.E4M3.F32.PACK_AB_MERGE_C R18, R19, R18, RZ ;  /* 0x000000121312723e */ /* 0x000fe200048070ff */
[C---:B------:R-:W-:Y:S01]  /*7a60*/  FFMA R28, R49.reuse, R74, R28 ;  /* 0x0000004a311c7223 */ /* 0x040fe2000000001c */
[C---:B------:R-:W-:Y:S01]  /*7a70*/  FFMA R29, R49.reuse, R75, R29 ;  /* 0x0000004b311d7223 */ /* 0x040fe2000000001d */
[----:B------:R-:W-:Y:S01]  /*7a80*/  FFMA R30, R49, R76, R30 ;  /* 0x0000004c311e7223 */ /* 0x000fe2000000001e */
[----:B------:R-:W-:Y:S02]  /*7a90*/  F2FP.SATFINITE.E4M3.F32.PACK_AB_MERGE_C R32, R5, R4, R78 ;  /* 0x000000040520723e */ /* 0x000fe4000480704e */
[----:B------:R-:W-:Y:S02]  /*7aa0*/  F2FP.SATFINITE.E4M3.F32.PACK_AB_MERGE_C R33, R9, R8, R10 ;  /* 0x000000080921723e */ /* 0x000fe4000480700a */
[----:B------:R-:W-:Y:S02]  /*7ab0*/  F2FP.SATFINITE.E4M3.F32.PACK_AB_MERGE_C R34, R13, R12, R14 ;  /* 0x0000000c0d22723e */ /* 0x000fe4000480700e */
[----:B------:R-:W-:Y:S02]  /*7ac0*/  F2FP.SATFINITE.E4M3.F32.PACK_AB_MERGE_C R35, R17, R16, R18 ;  /* 0x000000101123723e */ /* 0x000fe40004807012 */
[----:B------:R-:W-:Y:S02]  /*7ad0*/  F2FP.SATFINITE.E4M3.F32.PACK_AB_MERGE_C R3, R6, R3, RZ ;  /* 0x000000030603723e */ /* 0x000fe400048070ff */
[----:B------:R-:W-:Y:S01]  /*7ae0*/  F2FP.SATFINITE.E4M3.F32.PACK_AB_MERGE_C R5, R22, R21, RZ ;  /* 0x000000151605723e */ /* 0x000fe200048070ff */
[----:B------:R1:W-:Y:S01]  /*7af0*/  STS.128 [R110+UR51+0x3200], R32 ;  /* 0x003200206e007988 */ /* 0x0003e20008000c33 */
[----:B------:R-:W-:Y:S02]  /*7b00*/  F2FP.SATFINITE.E4M3.F32.PACK_AB_MERGE_C R6, R26, R25, RZ ;  /* 0x000000191a06723e */ /* 0x000fe400048070ff */
[----:B------:R-:W-:Y:S02]  /*7b10*/  F2FP.SATFINITE.E4M3.F32.PACK_AB_MERGE_C R29, R30, R29, RZ ;  /* 0x0000001d1e1d723e */ /* 0x000fe400048070ff */
[----:B------:R-:W-:Y:S02]  /*7b20*/  F2FP.SATFINITE.E4M3.F32.PACK_AB_MERGE_C R5, R20, R7, R5 ;  /* 0x000000071405723e */ /* 0x000fe40004807005 */
[----:B------:R-:W-:Y:S02]  /*7b30*/  F2FP.SATFINITE.E4M3.F32.PACK_AB_MERGE_C R4, R2, R0, R3 ;  /* 0x000000000204723e */ /* 0x000fe40004807003 */
[----:B------:R-:W-:Y:S02]  /*7b40*/  F2FP.SATFINITE.E4M3.F32.PACK_AB_MERGE_C R6, R24, R23, R6 ;  /* 0x000000171806723e */ /* 0x000fe40004807006 */
[----:B------:R-:W-:Y:S05]  /*7b50*/  F2FP.SATFINITE.E4M3.F32.PACK_AB_MERGE_C R7, R28, R27, R29 ;  /* 0x0000001b1c07723e */ /* 0x000fea000480701d */
        /* <DEDUP_REMOVED lines=9> */
[----:B------:R-:W-:Y:S01]  /*7bf0*/  R2UR UR10, R119 ;  /* 0x00000000770a72ca */ /* 0x000fe200000e0000 */
[----:B------:R-:W-:Y:S01]  /*7c00*/  UIADD3 UR4, UP0, UPT, UR54, 0x680, URZ ;  /* 0x0000068036047890 */ /* 0x000fe2000ff1e0ff */
[----:B------:R-:W-:Y:S01]  /*7c10*/  R2UR UR11, R117 ;  /* 0x00000000750b72ca */ /* 0x000fe200000e0000 */
[----:B------:R-:W-:Y:S01]  /*7c20*/  UIADD3 UR9, UPT, UPT, UR41, 0x40, URZ ;  /* 0x0000004029097890 */ /* 0x000fe2000fffe0ff */
[----:B------:R-:W-:Y:S01]  /*7c30*/  R2UR UR12, R118 ;  /* 0x00000000760c72ca */ /* 0x000fe200000e0000 */
[----:B------:R-:W-:Y:S02]  /*7c40*/  UIADD3 UR8, UPT, UPT, UR51, 0x3200, URZ ;  /* 0x0000320033087890 */ /* 0x000fe4000fffe0ff */
[----:B------:R-:W-:Y:S10]  /*7c50*/  UIADD3.X UR5, UPT, UPT, URZ, UR55, URZ, UP0, !UPT ;  /* 0x00000037ff057290 */ /* 0x000ff400087fe4ff */
[----:B------:R2:W-:Y:S01]  /*7c60*/  UTMASTG.4D.IM2COL [UR8], [UR4] ;  /* 0x00000008040073b5 */ /* 0x0005e20008058000 */
[----:B------:R0:W-:Y:S01]  /*7c70*/  UTMACMDFLUSH ;  /* 0x00000000000079b7 */ /* 0x0001e20000000000 */
[----:B--2---:R-:W-:Y:S04]  /*7c80*/  DEPBAR.LE SB0, 0x1 ;  /* 0x000080400000791a */ /* 0x004fe80000000000 */
.L_x_117:
[----:B------:R-:W-:Y:S05]  /*7c90*/  BSYNC.RECONVERGENT B0 ;  /* 0x0000000000007941 */ /* 0x000fea0003800200 */
.L_x_116:
[----:B------:R-:W-:Y:S01]  /*7ca0*/  BAR.SYNC.DEFER_BLOCKING 0x1, 0x80 ;  /* 0x0042000000007b1d */ /* 0x000fe20000010000 */
[----:B------:R-:W-:Y:S01]  /*7cb0*/  ISETP.NE.AND P1, PT, R116, RZ, PT ;  /* 0x000000ff7400720c */ /* 0x000fe20003f25270 */
[----:B------:R-:W-:Y:S01]  /*7cc0*/  IMAD.IADD R14, R43, 0x1, R100 ;  /* 0x000000012b0e7824 */ /* 0x000fe200078e0264 */
[C---:B------:R-:W-:Y:S01]  /*7cd0*/  ISETP.NE.AND P0, PT, R45.reuse, 0x2, PT ;  /* 0x000000022d00780c */ /* 0x040fe20003f05270 */
[----:B------:R-:W-:Y:S01]  /*7ce0*/  IMAD.IADD R17, R44, 0x1, R101 ;  /* 0x000000012c117824 */ /* 0x000fe200078e0265 */
[----:B------:R-:W-:Y:S02]  /*7cf0*/  LOP3.LUT R108, R108, 0x1, RZ, 0x3c, !PT ;  /* 0x000000016c6c7812 */ /* 0x000fe400078e3cff */
[----:B------:R-:W-:Y:S02]  /*7d00*/  SEL R0, RZ, 0x1, P0 ;  /* 0x00000001ff007807 */ /* 0x000fe40000000000 */
[----:B------:R-:W-:Y:S02]  /*7d10*/  SEL R45, R45, RZ, P0 ;  /* 0x000000ff2d2d7207 */ /* 0x000fe40000000000 */
[----:B------:R-:W-:Y:S01]  /*7d20*/  LOP3.LUT R109, R109, R0, RZ, 0x3c, !PT ;  /* 0x000000006d6d7212 */ /* 0x000fe200078e3cff */
[----:B------:R-:W-:Y:S02]  /*7d30*/  UMOV UR56, UR52 ;  /* 0x0000003400387c82 */ /* 0x000fe40008000000 */
[----:B------:R-:W-:Y:S05]  /*7d40*/  @P1 BRA `(.L_x_118) ;  /* 0xffffffd400dc1947 */ /* 0x000fea000383ffff */
[----:B------:R-:W-:Y:S05]  /*7d50*/  EXIT ;  /* 0x000000000000794d */ /* 0x000fea0003800000 */
.L_x_25:
[----:B------:R-:W-:Y:S07]  /*7d60*/  MOV R2, UR9 ;  /* 0x0000000900027c02 */ /* 0x000fee0008000f00 */
.L_x_119:
[----:B-1----:R1:W2:Y:S02]  /*7d70*/  SYNCS.PHASECHK.TRANS64.TRYWAIT P1, [R2+URZ+0x88], R4 ;  /* 0x00008804020075a7 */ /* 0x0022a400080211ff */
[----:B--2---:R-:W-:Y:S05]  /*7d80*/  @!P1 NANOSLEEP.SYNCS 0x989680 ;  /* 0x009896800000995d */ /* 0x004fea0003900000 */
[----:B------:R-:W2:Y:S02]  /*7d90*/  @!P1 SYNCS.PHASECHK.TRANS64 P1, [R2+URZ+0x88], R4 ;  /* 0x00008804020095a7 */ /* 0x000ea400080210ff */
[----:B--2---:R-:W-:Y:S05]  /*7da0*/  @!P1 BRA `(.L_x_119) ;  /* 0xfffffffc00f09947 */ /* 0x004fea000383ffff */
[----:B------:R-:W-:Y:S05]  /*7db0*/  BRA `(.L_x_24) ;  /* 0xffffff9c00447947 */ /* 0x000fea000383ffff */
.L_x_32:
[----:B------:R-:W-:Y:S07]  /*7dc0*/  MOV R2, UR9 ;  /* 0x0000000900027c02 */ /* 0x000fee0008000f00 */
.L_x_120:
[----:B-1----:R1:W2:Y:S02]  /*7dd0*/  SYNCS.PHASECHK.TRANS64.TRYWAIT P0, [R2+URZ+0x88], R4 ;  /* 0x00008804020075a7 */ /* 0x0022a400080011ff */
[----:B--2---:R-:W-:Y:S05]  /*7de0*/  @!P0 NANOSLEEP.SYNCS 0x989680 ;  /* 0x009896800000895d */ /* 0x004fea0003900000 */
[----:B------:R-:W2:Y:S02]  /*7df0*/  @!P0 SYNCS.PHASECHK.TRANS64 P0, [R2+URZ+0x88], R4 ;  /* 0x00008804020085a7 */ /* 0x000ea400080010ff */
[----:B--2---:R-:W-:Y:S05]  /*7e00*/  @!P0 BRA `(.L_x_120) ;  /* 0xfffffffc00f08947 */ /* 0x004fea000383ffff */
[----:B------:R-:W-:Y:S05]  /*7e10*/  BRA `(.L_x_31) ;  /* 0xffffffa000b47947 */ /* 0x000fea000383ffff */
.L_x_37:
[----:B-1----:R-:W-:-:S07]  /*7e20*/  MOV R2, UR45 ;  /* 0x0000002d00027c02 */ /* 0x002fce0008000f00 */
.L_x_121:
[----:B-1----:R1:W2:Y:S02]  /*7e30*/  SYNCS.PHASECHK.TRANS64.TRYWAIT P0, [R2+URZ+0x140], R3 ;  /* 0x00014003020075a7 */ /* 0x0022a400080011ff */
[----:B--2---:R-:W-:Y:S05]  /*7e40*/  @!P0 NANOSLEEP.SYNCS 0x989680 ;  /* 0x009896800000895d */ /* 0x004fea0003900000 */
[----:B------:R-:W2:Y:S02]  /*7e50*/  @!P0 SYNCS.PHASECHK.TRANS64 P0, [R2+URZ+0x140], R3 ;  /* 0x00014003020085a7 */ /* 0x000ea400080010ff */
[----:B--2---:R-:W-:Y:S05]  /*7e60*/  @!P0 BRA `(.L_x_121) ;  /* 0xfffffffc00f08947 */ /* 0x004fea000383ffff */
[----:B------:R-:W-:Y:S05]  /*7e70*/  BRA `(.L_x_122) ;  /* 0xffffffa400847947 */ /* 0x000fea000383ffff */
.L_x_41:
[----:B------:R-:W-:-:S07]  /*7e80*/  MOV R0, UR4 ;  /* 0x0000000400007c02 */ /* 0x000fce0008000f00 */
.L_x_123:
[----:B-1----:R1:W2:Y:S02]  /*7e90*/  SYNCS.PHASECHK.TRANS64.TRYWAIT P0, [R0+URZ], R2 ;  /* 0x00000002000075a7 */ /* 0x0022a400080011ff */
[----:B--2---:R-:W-:Y:S05]  /*7ea0*/  @!P0 NANOSLEEP.SYNCS 0x989680 ;  /* 0x009896800000895d */ /* 0x004fea0003900000 */
[----:B------:R-:W2:Y:S02]  /*7eb0*/  @!P0 SYNCS.PHASECHK.TRANS64 P0, [R0+URZ], R2 ;  /* 0x00000002000085a7 */ /* 0x000ea400080010ff */
[----:B--2---:R-:W-:Y:S05]  /*7ec0*/  @!P0 BRA `(.L_x_123) ;  /* 0xfffffffc00f08947 */ /* 0x004fea000383ffff */
[----:B------:R-:W-:Y:S05]  /*7ed0*/  BRA `(.L_x_124) ;  /* 0xffffffa800d87947 */ /* 0x000fea000383ffff */
.L_x_42:
[----:B------:R-:W-:-:S07]  /*7ee0*/  MOV R0, UR4 ;  /* 0x0000000400007c02 */ /* 0x000fce0008000f00 */
.L_x_125:
[----:B-1----:R1:W2:Y:S02]  /*7ef0*/  SYNCS.PHASECHK.TRANS64.TRYWAIT P0, [R0+URZ], R3 ;  /* 0x00000003000075a7 */ /* 0x0022a400080011ff */
[----:B--2---:R-:W-:Y:S05]  /*7f00*/  @!P0 NANOSLEEP.SYNCS 0x989680 ;  /* 0x009896800000895d */ /* 0x004fea0003900000 */
[----:B------:R-:W2:Y:S02]  /*7f10*/  @!P0 SYNCS.PHASECHK.TRANS64 P0, [R0+URZ], R3 ;  /* 0x00000003000085a7 */ /* 0x000ea400080010ff */
[----:B--2---:R-:W-:Y:S05]  /*7f20*/  @!P0 BRA `(.L_x_125) ;  /* 0xfffffffc00f08947 */ /* 0x004fea000383ffff */
[----:B------:R-:W-:Y:S05]  /*7f30*/  BRA `(.L_x_126) ;  /* 0xffffffa800e47947 */ /* 0x000fea000383ffff */
.L_x_43:
[----:B------:R-:W-:-:S07]  /*7f40*/  MOV R0, UR4 ;  /* 0x0000000400007c02 */ /* 0x000fce0008000f00 */
.L_x_127:
[----:B-1----:R1:W2:Y:S02]  /*7f50*/  SYNCS.PHASECHK.TRANS64.TRYWAIT P0, [R0+URZ], R3 ;  /* 0x00000003000075a7 */ /* 0x0022a400080011ff */
[----:B--2---:R-:W-:Y:S05]  /*7f60*/  @!P0 NANOSLEEP.SYNCS 0x989680 ;  /* 0x009896800000895d */ /* 0x004fea0003900000 */
[----:B------:R-:W2:Y:S02]  /*7f70*/  @!P0 SYNCS.PHASECHK.TRANS64 P0, [R0+URZ], R3 ;  /* 0x00000003000085a7 */ /* 0x000ea400080010ff */
[----:B--2---:R-:W-:Y:S05]  /*7f80*/  @!P0 BRA `(.L_x_127) ;  /* 0xfffffffc00f08947 */ /* 0x004fea000383ffff */
[----:B------:R-:W-:Y:S05]  /*7f90*/  BRA `(.L_x_128) ;  /* 0xffffffa800f07947 */ /* 0x000fea000383ffff */
.L_x_44:
[----:B------:R-:W-:-:S07]  /*7fa0*/  MOV R0, UR4 ;  /* 0x0000000400007c02 */ /* 0x000fce0008000f00 */
.L_x_129:
[----:B-1----:R1:W2:Y:S02]  /*7fb0*/  SYNCS.PHASECHK.TRANS64.TRYWAIT P0, [R0+URZ], R3 ;  /* 0x00000003000075a7 */ /* 0x0022a400080011ff */
[----:B--2---:R-:W-:Y:S05]  /*7fc0*/  @!P0 NANOSLEEP.SYNCS 0x989680 ;  /* 0x009896800000895d */ /* 0x004fea0003900000 */
[----:B------:R-:W2:Y:S02]  /*7fd0*/  @!P0 SYNCS.PHASECHK.TRANS64 P0, [R0+URZ], R3 ;  /* 0x00000003000085a7 */ /* 0x000ea400080010ff */
[----:B--2---:R-:W-:Y:S05]  /*7fe0*/  @!P0 BRA `(.L_x_129) ;  /* 0xfffffffc00f08947 */ /* 0x004fea000383ffff */
[----:B------:R-:W-:Y:S05]  /*7ff0*/  BRA `(.L_x_130) ;  /* 0xffffffa800fc7947 */ /* 0x000fea000383ffff */
.L_x_45:
[----:B------:R-:W-:-:S07]  /*8000*/  MOV R0, UR4 ;  /* 0x0000000400007c02 */ /* 0x000fce0008000f00 */
.L_x_131:
[----:B-1----:R1:W2:Y:S02]  /*8010*/  SYNCS.PHASECHK.TRANS64.TRYWAIT P0, [R0+URZ], R3 ;  /* 0x00000003000075a7 */ /* 0x0022a400080011ff */
[----:B--2---:R-:W-:Y:S05]  /*8020*/  @!P0 NANOSLEEP.SYNCS 0x989680 ;  /* 0x009896800000895d */ /* 0x004fea0003900000 */
[----:B------:R-:W2:Y:S02]  /*8030*/  @!P0 SYNCS.PHASECHK.TRANS64 P0, [R0+URZ], R3 ;  /* 0x00000003000085a7 */ /* 0x000ea400080010ff */
[----:B--2---:R-:W-:Y:S05]  /*8040*/  @!P0 BRA `(.L_x_131) ;  /* 0xfffffffc00f08947 */ /* 0x004fea000383ffff */
[----:B------:R-:W-:Y:S05]  /*8050*/  BRA `(.L_x_132) ;  /* 0xffffffac00087947 */ /* 0x000fea000383ffff */
.L_x_46:
[----:B------:R-:W-:-:S07]  /*8060*/  MOV R0, UR4 ;  /* 0x0000000400007c02 */ /* 0x000fce0008000f00 */
.L_x_133:
[----:B-1----:R1:W2:Y:S02]  /*8070*/  SYNCS.PHASECHK.TRANS64.TRYWAIT P0, [R0+URZ], R3 ;  /* 0x00000003000075a7 */ /* 0x0022a400080011ff */
[----:B--2---:R-:W-:Y:S05]  /*8080*/  @!P0 NANOSLEEP.SYNCS 0x989680 ;  /* 0x009896800000895d */ /* 0x004fea0003900000 */
[----:B------:R-:W2:Y:S02]  /*8090*/  @!P0 SYNCS.PHASECHK.TRANS64 P0, [R0+URZ], R3 ;  /* 0x00000003000085a7 */ /* 0x000ea400080010ff */
[----:B--2---:R-:W-:Y:S05]  /*80a0*/  @!P0 BRA `(.L_x_133) ;  /* 0xfffffffc00f08947 */ /* 0x004fea000383ffff */
[----:B------:R-:W-:Y:S05]  /*80b0*/  BRA `(.L_x_134) ;  /* 0xffffffac00147947 */ /* 0x000fea000383ffff */
.L_x_47:
[----:B------:R-:W-:-:S07]  /*80c0*/  MOV R0, UR4 ;  /* 0x0000000400007c02 */ /* 0x000fce0008000f00 */
.L_x_135:
[----:B-1----:R1:W2:Y:S02]  /*80d0*/  SYNCS.PHASECHK.TRANS64.TRYWAIT P0, [R0+URZ], R3 ;  /* 0x00000003000075a7 */ /* 0x0022a400080011ff */
[----:B--2---:R-:W-:Y:S05]  /*80e0*/  @!P0 NANOSLEEP.SYNCS 0x989680 ;  /* 0x009896800000895d */ /* 0x004fea0003900000 */
[----:B------:R-:W2:Y:S02]  /*80f0*/  @!P0 SYNCS.PHASECHK.TRANS64 P0, [R0+URZ], R3 ;  /* 0x00000003000085a7 */ /* 0x000ea400080010ff */
[----:B--2---:R-:W-:Y:S05]  /*8100*/  @!P0 BRA `(.L_x_135) ;  /* 0xfffffffc00f08947 */ /* 0x004fea000383ffff */
[----:B------:R-:W-:Y:S05]  /*8110*/  BRA `(.L_x_136) ;  /* 0xffffffac00207947 */ /* 0x000fea000383ffff */
.L_x_48:
[----:B------:R-:W-:-:S07]  /*8120*/  MOV R0, UR4 ;  /* 0x0000000400007c02 */ /* 0x000fce0008000f00 */
.L_x_137:
[----:B-1----:R1:W2:Y:S02]  /*8130*/  SYNCS.PHASECHK.TRANS64.TRYWAIT P0, [R0+URZ], R3 ;  /* 0x00000003000075a7 */ /* 0x0022a400080011ff */
[----:B--2---:R-:W-:Y:S05]  /*8140*/  @!P0 NANOSLEEP.SYNCS 0x989680 ;  /* 0x009896800000895d */ /* 0x004fea0003900000 */
[----:B------:R-:W2:Y:S02]  /*8150*/  @!P0 SYNCS.PHASECHK.TRANS64 P0, [R0+URZ], R3 ;  /* 0x00000003000085a7 */ /* 0x000ea400080010ff */
[----:B--2---:R-:W-:Y:S05]  /*8160*/  @!P0 BRA `(.L_x_137) ;  /* 0xfffffffc00f08947 */ /* 0x004fea000383ffff */
[----:B------:R-:W-:Y:S05]  /*8170*/  BRA `(.L_x_138) ;  /* 0xffffffac002c7947 */ /* 0x000fea000383ffff */
.L_x_49:
[----:B------:R-:W-:-:S07]  /*8180*/  MOV R0, UR4 ;  /* 0x0000000400007c02 */ /* 0x000fce0008000f00 */
.L_x_139:
[----:B-1----:R1:W2:Y:S02]  /*8190*/  SYNCS.PHASECHK.TRANS64.TRYWAIT P0, [R0+URZ], R3 ;  /* 0x00000003000075a7 */ /* 0x0022a400080011ff */
[----:B--2---:R-:W-:Y:S05]  /*81a0*/  @!P0 NANOSLEEP.SYNCS 0x989680 ;  /* 0x009896800000895d */ /* 0x004fea0003900000 */
[----:B------:R-:W2:Y:S02]  /*81b0*/  @!P0 SYNCS.PHASECHK.TRANS64 P0, [R0+URZ], R3 ;  /* 0x00000003000085a7 */ /* 0x000ea400080010ff */
[----:B--2---:R-:W-:Y:S05]  /*81c0*/  @!P0 BRA `(.L_x_139) ;  /* 0xfffffffc00f08947 */ /* 0x004fea000383ffff */
[----:B------:R-:W-:Y:S05]  /*81d0*/  BRA `(.L_x_140) ;  /* 0xffffffac00387947 */ /* 0x000fea000383ffff */
.L_x_50:
[----:B------:R-:W-:-:S07]  /*81e0*/  MOV R0, UR4 ;  /* 0x0000000400007c02 */ /* 0x000fce0008000f00 */
.L_x_141:
[----:B-1----:R1:W2:Y:S02]  /*81f0*/  SYNCS.PHASECHK.TRANS64.TRYWAIT P0, [R0+URZ], R3 ;  /* 0x00000003000075a7 */ /* 0x0022a400080011ff */
[----:B--2---:R-:W-:Y:S05]  /*8200*/  @!P0 NANOSLEEP.SYNCS 0x989680 ;  /* 0x009896800000895d */ /* 0x004fea0003900000 */
[----:B------:R-:W2:Y:S02]  /*8210*/  @!P0 SYNCS.PHASECHK.TRANS64 P0, [R0+URZ], R3 ;  /* 0x00000003000085a7 */ /* 0x000ea400080010ff */
[----:B--2---:R-:W-:Y:S05]  /*8220*/  @!P0 BRA `(.L_x_141) ;  /* 0xfffffffc00f08947 */ /* 0x004fea000383ffff */
[----:B------:R-:W-:Y:S05]  /*8230*/  BRA `(.L_x_142) ;  /* 0xffffffac00447947 */ /* 0x000fea000383ffff */
.L_x_51:
[----:B------:R-:W-:-:S07]  /*8240*/  MOV R0, UR4 ;  /* 0x0000000400007c02 */ /* 0x000fce0008000f00 */
.L_x_143:
[----:B-1----:R1:W2:Y:S02]  /*8250*/  SYNCS.PHASECHK.TRANS64.TRYWAIT P0, [R0+URZ], R3 ;  /* 0x00000003000075a7 */ /* 0x0022a400080011ff */
[----:B--2---:R-:W-:Y:S05]  /*8260*/  @!P0 NANOSLEEP.SYNCS 0x989680 ;  /* 0x009896800000895d */ /* 0x004fea0003900000 */
[----:B------:R-:W2:Y:S02]  /*8270*/  @!P0 SYNCS.PHASECHK.TRANS64 P0, [R0+URZ], R3 ;  /* 0x00000003000085a7 */ /* 0x000ea400080010ff */
[----:B--2---:R-:W-:Y:S05]  /*8280*/  @!P0 BRA `(.L_x_143) ;  /* 0xfffffffc00f08947 */ /* 0x004fea000383ffff */
[----:B------:R-:W-:Y:S05]  /*8290*/  BRA `(.L_x_144) ;  /* 0xffffffac00507947 */ /* 0x000fea000383ffff */
.L_x_52:
[----:B------:R-:W-:-:S07]  /*82a0*/  MOV R0, UR4 ;  /* 0x0000000400007c02 */ /* 0x000fce0008000f00 */
.L_x_145:
[----:B-1----:R1:W2:Y:S02]  /*82b0*/  SYNCS.PHASECHK.TRANS64.TRYWAIT P0, [R0+URZ], R3 ;  /* 0x00000003000075a7 */ /* 0x0022a400080011ff */
[----:B--2---:R-:W-:Y:S05]  /*82c0*/  @!P0 NANOSLEEP.SYNCS 0x989680 ;  /* 0x009896800000895d */ /* 0x004fea0003900000 */
[----:B------:R-:W2:Y:S02]  /*82d0*/  @!P0 SYNCS.PHASECHK.TRANS64 P0, [R0+URZ], R3 ;  /* 0x00000003000085a7 */ /* 0x000ea400080010ff */
[----:B--2---:R-:W-:Y:S05]  /*82e0*/  @!P0 BRA `(.L_x_145) ;  /* 0xfffffffc00f08947 */ /* 0x004fea000383ffff */
[----:B------:R-:W-:Y:S05]  /*82f0*/  BRA `(.L_x_146) ;  /* 0xffffffac005c7947 */ /* 0x000fea000383ffff */
.L_x_53:
[----:B------:R-:W-:-:S07]  /*8300*/  MOV R0, UR4 ;  /* 0x0000000400007c02 */ /* 0x000fce0008000f00 */
.L_x_147:
[----:B-1----:R1:W2:Y:S02]  /*8310*/  SYNCS.PHASECHK.TRANS64.TRYWAIT P0, [R0+URZ], R3 ;  /* 0x00000003000075a7 */ /* 0x0022a400080011ff */
[----:B--2---:R-:W-:Y:S05]  /*8320*/  @!P0 NANOSLEEP.SYNCS 0x989680 ;  /* 0x009896800000895d */ /* 0x004fea0003900000 */
[----:B------:R-:W2:Y:S02]  /*8330*/  @!P0 SYNCS.PHASECHK.TRANS64 P0, [R0+URZ], R3 ;  /* 0x00000003000085a7 */ /* 0x000ea400080010ff */
[----:B--2---:R-:W-:Y:S05]  /*8340*/  @!P0 BRA `(.L_x_147) ;  /* 0xfffffffc00f08947 */ /* 0x004fea000383ffff */
[----:B------:R-:W-:Y:S05]  /*8350*/  BRA `(.L_x_148) ;  /* 0xffffffac00687947 */ /* 0x000fea000383ffff */
.L_x_54:
[----:B------:R-:W-:-:S07]  /*8360*/  MOV R0, UR4 ;  /* 0x0000000400007c02 */ /* 0x000fce0008000f00 */
.L_x_149:
[----:B-1----:R1:W2:Y:S02]  /*8370*/  SYNCS.PHASECHK.TRANS64.TRYWAIT P0, [R0+URZ], R3 ;  /* 0x00000003000075a7 */ /* 0x0022a400080011ff */
[----:B--2---:R-:W-:Y:S05]  /*8380*/  @!P0 NANOSLEEP.SYNCS 0x989680 ;  /* 0x009896800000895d */ /* 0x004fea0003900000 */
[----:B------:R-:W2:Y:S02]  /*8390*/  @!P0 SYNCS.PHASECHK.TRANS64 P0, [R0+URZ], R3 ;  /* 0x00000003000085a7 */ /* 0x000ea400080010ff */
[----:B--2---:R-:W-:Y:S05]  /*83a0*/  @!P0 BRA `(.L_x_149) ;  /* 0xfffffffc00f08947 */ /* 0x004fea000383ffff */
[----:B------:R-:W-:Y:S05]  /*83b0*/  BRA `(.L_x_150) ;  /* 0xffffffac00747947 */ /* 0x000fea000383ffff */
.L_x_55:
[----:B------:R-:W-:-:S07]  /*83c0*/  MOV R0, UR4 ;  /* 0x0000000400007c02 */ /* 0x000fce0008000f00 */
.L_x_151:
[----:B-1----:R1:W2:Y:S02]  /*83d0*/  SYNCS.PHASECHK.TRANS64.TRYWAIT P0, [R0+URZ], R3 ;  /* 0x00000003000075a7 */ /* 0x0022a400080011ff */
[----:B--2---:R-:W-:Y:S05]  /*83e0*/  @!P0 NANOSLEEP.SYNCS 0x989680 ;  /* 0x009896800000895d */ /* 0x004fea0003900000 */
[----:B------:R-:W2:Y:S02]  /*83f0*/  @!P0 SYNCS.PHASECHK.TRANS64 P0, [R0+URZ], R3 ;  /* 0x00000003000085a7 */ /* 0x000ea400080010ff */
[----:B--2---:R-:W-:Y:S05]  /*8400*/  @!P0 BRA `(.L_x_151) ;  /* 0xfffffffc00f08947 */ /* 0x004fea000383ffff */
[----:B------:R-:W-:Y:S05]  /*8410*/  BRA `(.L_x_152) ;  /* 0xffffffac00807947 */ /* 0x000fea000383ffff */
.L_x_56:
[----:B------:R-:W-:-:S07]  /*8420*/  MOV R0, UR4 ;  /* 0x0000000400007c02 */ /* 0x000fce0008000f00 */
.L_x_153:
[----:B-1----:R1:W2:Y:S02]  /*8430*/  SYNCS.PHASECHK.TRANS64.TRYWAIT P0, [R0+URZ], R3 ;  /* 0x00000003000075a7 */ /* 0x0022a400080011ff */
[----:B--2---:R-:W-:Y:S05]  /*8440*/  @!P0 NANOSLEEP.SYNCS 0x989680 ;  /* 0x009896800000895d */ /* 0x004fea0003900000 */
[----:B------:R-:W2:Y:S02]  /*8450*/  @!P0 SYNCS.PHASECHK.TRANS64 P0, [R0+URZ], R3 ;  /* 0x00000003000085a7 */ /* 0x000ea400080010ff */
[----:B--2---:R-:W-:Y:S05]  /*8460*/  @!P0 BRA `(.L_x_153) ;  /* 0xfffffffc00f08947 */ /* 0x004fea000383ffff */
[----:B------:R-:W-:Y:S05]  /*8470*/  BRA `(.L_x_154) ;  /* 0xffffffac008c7947 */ /* 0x000fea000383ffff */
.L_x_59:
[----:B------:R-:W-:-:S07]  /*8480*/  MOV R4, UR45 ;  /* 0x0000002d00047c02 */ /* 0x000fce0008000f00 */
.L_x_155:
[----:B--2---:R2:W3:Y:S02]  /*8490*/  SYNCS.PHASECHK.TRANS64.TRYWAIT P1, [R4+URZ+0x148], R6 ;  /* 0x00014806040075a7 */ /* 0x0044e400080211ff */
[----:B---3--:R-:W-:Y:S05]  /*84a0*/  @!P1 NANOSLEEP.SYNCS 0x989680 ;  /* 0x009896800000995d */ /* 0x008fea0003900000 */
[----:B------:R-:W3:Y:S02]  /*84b0*/  @!P1 SYNCS.PHASECHK.TRANS64 P1, [R4+URZ+0x148], R6 ;  /* 0x00014806040095a7 */ /* 0x000ee400080210ff */
[----:B---3--:R-:W-:Y:S05]  /*84c0*/  @!P1 BRA `(.L_x_155) ;  /* 0xfffffffc00f09947 */ /* 0x008fea000383ffff */
[----:B------:R-:W-:Y:S05]  /*84d0*/  BRA `(.L_x_156) ;  /* 0xffffffac00f07947 */ /* 0x000fea000383ffff */
.L_x_60:
[----:B--2---:R-:W-:-:S07]  /*84e0*/  MOV R4, UR45 ;  /* 0x0000002d00047c02 */ /* 0x004fce0008000f00 */
.L_x_157:
[----:B--2---:R2:W3:Y:S02]  /*84f0*/  SYNCS.PHASECHK.TRANS64.TRYWAIT P1, [R4+URZ+0x140], R5 ;  /* 0x00014005040075a7 */ /* 0x0044e400080211ff */
[----:B---3--:R-:W-:Y:S05]  /*8500*/  @!P1 NANOSLEEP.SYNCS 0x989680 ;  /* 0x009896800000995d */ /* 0x008fea0003900000 */
[----:B------:R-:W3:Y:S02]  /*8510*/  @!P1 SYNCS.PHASECHK.TRANS64 P1, [R4+URZ+0x140], R5 ;  /* 0x00014005040095a7 */ /* 0x000ee400080210ff */
[----:B---3--:R-:W-:Y:S05]  /*8520*/  @!P1 BRA `(.L_x_157) ;  /* 0xfffffffc00f09947 */ /* 0x008fea000383ffff */
[----:B------:R-:W-:Y:S05]  /*8530*/  BRA `(.L_x_158) ;  /* 0xffffffac00f87947 */ /* 0x000fea000383ffff */
.L_x_68:
[----:B------:R-:W-:-:S07]  /*8540*/  MOV R0, UR6 ;  /* 0x0000000600007c02 */ /* 0x000fce0008000f00 */
.L_x_159:
[----:B--2---:R2:W3:Y:S02]  /*8550*/  SYNCS.PHASECHK.TRANS64.TRYWAIT P0, [R0+URZ+0x140], R4 ;  /* 0x00014004000075a7 */ /* 0x0044e400080011ff */
[----:B---3--:R-:W-:Y:S05]  /*8560*/  @!P0 NANOSLEEP.SYNCS 0x989680 ;  /* 0x009896800000895d */ /* 0x008fea0003900000 */
[----:B------:R-:W3:Y:S02]  /*8570*/  @!P0 SYNCS.PHASECHK.TRANS64 P0, [R0+URZ+0x140], R4 ;  /* 0x00014004000085a7 */ /* 0x000ee400080010ff */
[----:B---3--:R-:W-:Y:S05]  /*8580*/  @!P0 BRA `(.L_x_159) ;  /* 0xfffffffc00f08947 */ /* 0x008fea000383ffff */
[----:B------:R-:W-:Y:S05]  /*8590*/  BRA `(.L_x_160) ;  /* 0xffffffb400707947 */ /* 0x000fea000383ffff */
.L_x_69:
[----:B------:R-:W-:-:S07]  /*85a0*/  MOV R4, UR8 ;  /* 0x0000000800047c02 */ /* 0x000fce0008000f00 */
.L_x_161:
[----:B--2---:R2:W3:Y:S02]  /*85b0*/  SYNCS.PHASECHK.TRANS64.TRYWAIT P0, [R4+URZ+0x160], R0 ;  /* 0x00016000040075a7 */ /* 0x0044e400080011ff */
[----:B---3--:R-:W-:Y:S05]  /*85c0*/  @!P0 NANOSLEEP.SYNCS 0x989680 ;  /* 0x009896800000895d */ /* 0x008fea0003900000 */
[----:B------:R-:W3:Y:S02]  /*85d0*/  @!P0 SYNCS.PHASECHK.TRANS64 P0, [R4+URZ+0x160], R0 ;  /* 0x00016000040085a7 */ /* 0x000ee400080010ff */
[----:B---3--:R-:W-:Y:S05]  /*85e0*/  @!P0 BRA `(.L_x_161) ;  /* 0xfffffffc00f08947 */ /* 0x008fea000383ffff */
[----:B------:R-:W-:Y:S05]  /*85f0*/  BRA `(.L_x_162) ;  /* 0xffffffb4008c7947 */ /* 0x000fea000383ffff */
.L_x_72:
[----:B--2---:R-:W-:Y:S07]  /*8600*/  MOV R0, UR7 ;  /* 0x0000000700007c02 */ /* 0x004fee0008000f00 */
.L_x_163:
[----:B--2---:R2:W3:Y:S02]  /*8610*/  SYNCS.PHASECHK.TRANS64.TRYWAIT P0, [R0+URZ], R5 ;  /* 0x00000005000075a7 */ /* 0x0044e400080011ff */
[----:B---3--:R-:W-:Y:S05]  /*8620*/  @!P0 NANOSLEEP.SYNCS 0x989680 ;  /* 0x009896800000895d */ /* 0x008fea0003900000 */
[----:B------:R-:W3:Y:S02]  /*8630*/  @!P0 SYNCS.PHASECHK.TRANS64 P0, [R0+URZ], R5 ;  /* 0x00000005000085a7 */ /* 0x000ee400080010ff */
[----:B---3--:R-:W-:Y:S05]  /*8640*/  @!P0 BRA `(.L_x_163) ;  /* 0xfffffffc00f08947 */ /* 0x008fea000383ffff */
[----:B------:R-:W-:Y:S05]  /*8650*/  BRA `(.L_x_71) ;  /* 0xffffffb400b07947 */ /* 0x000fea000383ffff */
.L_x_75:
[----:B------:R-:W-:-:S07]  /*8660*/  MOV R0, UR5 ;  /* 0x0000000500007c02 */ /* 0x000fce0008000f00 */
.L_x_164:
[----:B--2---:R2:W4:Y:S02]  /*8670*/  SYNCS.PHASECHK.TRANS64.TRYWAIT P0, [R0+URZ], R3 ;  /* 0x00000003000075a7 */ /* 0x00452400080011ff */
[----:B----4-:R-:W-:Y:S05]  /*8680*/  @!P0 NANOSLEEP.SYNCS 0x989680 ;  /* 0x009896800000895d */ /* 0x010fea0003900000 */
[----:B------:R-:W4:Y:S02]  /*8690*/  @!P0 SYNCS.PHASECHK.TRANS64 P0, [R0+URZ], R3 ;  /* 0x00000003000085a7 */ /* 0x000f2400080010ff */
[----:B----4-:R-:W-:Y:S05]  /*86a0*/  @!P0 BRA `(.L_x_164) ;  /* 0xfffffffc00f08947 */ /* 0x010fea000383ffff */
[----:B------:R-:W-:Y:S05]  /*86b0*/  BRA `(.L_x_165) ;  /* 0xffffffb800787947 */ /* 0x000fea000383ffff */
.L_x_76:
[----:B------:R-:W-:-:S07]  /*86c0*/  MOV R0, UR7 ;  /* 0x0000000700007c02 */ /* 0x000fce0008000f00 */
.L_x_166:
[----:B--2---:R2:W4:Y:S02]  /*86d0*/  SYNCS.PHASECHK.TRANS64.TRYWAIT P0, [R0+URZ], R3 ;  /* 0x00000003000075a7 */ /* 0x00452400080011ff */
[----:B----4-:R-:W-:Y:S05]  /*86e0*/  @!P0 NANOSLEEP.SYNCS 0x989680 ;  /* 0x009896800000895d */ /* 0x010fea0003900000 */
[----:B------:R-:W4:Y:S02]  /*86f0*/  @!P0 SYNCS.PHASECHK.TRANS64 P0, [R0+URZ], R3 ;  /* 0x00000003000085a7 */ /* 0x000f2400080010ff */
[----:B----4-:R-:W-:Y:S05]  /*8700*/  @!P0 BRA `(.L_x_166) ;  /* 0xfffffffc00f08947 */ /* 0x010fea000383ffff */
[----:B------:R-:W-:Y:S05]  /*8710*/  BRA `(.L_x_167) ;  /* 0xffffffb800847947 */ /* 0x000fea000383ffff */
.L_x_81:
[----:B------:R-:W-:Y:S07]  /*8720*/  MOV R0, UR15 ;  /* 0x0000000f00007c02 */ /* 0x000fee0008000f00 */
.L_x_168:
[----:B--2---:R2:W3:Y:S02]  /*8730*/  SYNCS.PHASECHK.TRANS64.TRYWAIT P0, [R0+URZ+0x140], R2 ;  /* 0x00014002000075a7 */ /* 0x0044e400080011ff */
[----:B---3--:R-:W-:Y:S05]  /*8740*/  @!P0 NANOSLEEP.SYNCS 0x989680 ;  /* 0x009896800000895d */ /* 0x008fea0003900000 */
[----:B------:R-:W3:Y:S02]  /*8750*/  @!P0 SYNCS.PHASECHK.TRANS64 P0, [R0+URZ+0x140], R2 ;  /* 0x00014002000085a7 */ /* 0x000ee400080010ff */
[----:B---3--:R-:W-:Y:S05]  /*8760*/  @!P0 BRA `(.L_x_168) ;  /* 0xfffffffc00f08947 */ /* 0x008fea000383ffff */
[----:B------:R-:W-:Y:S05]  /*8770*/  BRA `(.L_x_169) ;  /* 0xffffffbc00a87947 */ /* 0x000fea000383ffff */
.L_x_84:
[----:B------:R-:W-:Y:S07]  /*8780*/  MOV R0, UR15 ;  /* 0x0000000f00007c02 */ /* 0x000fee0008000f00 */
.L_x_170:
[----:B-1----:R1:W2:Y:S02]  /*8790*/  SYNCS.PHASECHK.TRANS64.TRYWAIT P0, [R0+URZ+0x138], R2 ;  /* 0x00013802000075a7 */ /* 0x0022a400080011ff */
[----:B--2---:R-:W-:Y:S05]  /*87a0*/  @!P0 NANOSLEEP.SYNCS 0x989680 ;  /* 0x009896800000895d */ /* 0x004fea0003900000 */
[----:B------:R-:W2:Y:S02]  /*87b0*/  @!P0 SYNCS.PHASECHK.TRANS64 P0, [R0+URZ+0x138], R2 ;  /* 0x00013802000085a7 */ /* 0x000ea400080010ff */
[----:B--2---:R-:W-:Y:S05]  /*87c0*/  @!P0 BRA `(.L_x_170) ;  /* 0xfffffffc00f08947 */ /* 0x004fea000383ffff */
[----:B------:R-:W-:Y:S05]  /*87d0*/  BRA `(.L_x_83) ;  /* 0xffffffc000807947 */ /* 0x000fea000383ffff */
.L_x_87:
[----:B------:R-:W-:Y:S07]  /*87e0*/  MOV R0, UR15 ;  /* 0x0000000f00007c02 */ /* 0x000fee0008000f00 */
.L_x_171:
[----:B-1----:R1:W2:Y:S02]  /*87f0*/  SYNCS.PHASECHK.TRANS64.TRYWAIT P0, [R0+URZ+0x120], R14 ;  /* 0x0001200e000075a7 */ /* 0x0022a400080011ff */
[----:B--2---:R-:W-:Y:S05]  /*8800*/  @!P0 NANOSLEEP.SYNCS 0x989680 ;  /* 0x009896800000895d */ /* 0x004fea0003900000 */
[----:B------:R-:W2:Y:S02]  /*8810*/  @!P0 SYNCS.PHASECHK.TRANS64 P0, [R0+URZ+0x120], R14 ;  /* 0x0001200e000085a7 */ /* 0x000ea400080010ff */
[----:B--2---:R-:W-:Y:S05]  /*8820*/  @!P0 BRA `(.L_x_171) ;  /* 0xfffffffc00f08947 */ /* 0x004fea000383ffff */
[----:B------:R-:W-:Y:S05]  /*8830*/  BRA `(.L_x_172) ;  /* 0xffffffc400387947 */ /* 0x000fea000383ffff */
.L_x_88:
[----:B------:R-:W-:Y:S07]  /*8840*/  MOV R0, UR15 ;  /* 0x0000000f00007c02 */ /* 0x000fee0008000f00 */
.L_x_173:
[----:B-1----:R1:W2:Y:S02]  /*8850*/  SYNCS.PHASECHK.TRANS64.TRYWAIT P0, [R0+URZ+0x128], R14 ;  /* 0x0001280e000075a7 */ /* 0x0022a400080011ff */
[----:B--2---:R-:W-:Y:S05]  /*8860*/  @!P0 NANOSLEEP.SYNCS 0x989680 ;  /* 0x009896800000895d */ /* 0x004fea0003900000 */
[----:B------:R-:W2:Y:S02]  /*8870*/  @!P0 SYNCS.PHASECHK.TRANS64 P0, [R0+URZ+0x128], R14 ;  /* 0x0001280e000085a7 */ /* 0x000ea400080010ff */
[----:B--2---:R-:W-:Y:S05]  /*8880*/  @!P0 BRA `(.L_x_173) ;  /* 0xfffffffc00f08947 */ /* 0x004fea000383ffff */
[----:B------:R-:W-:Y:S05]  /*8890*/  BRA `(.L_x_174) ;  /* 0xffffffc400ac7947 */ /* 0x000fea000383ffff */
.L_x_90:
[----:B------:R-:W-:-:S07]  /*88a0*/  MOV R0, UR15 ;  /* 0x0000000f00007c02 */ /* 0x000fce0008000f00 */
.L_x_175:
[----:B-1----:R1:W3:Y:S02]  /*88b0*/  SYNCS.PHASECHK.TRANS64.TRYWAIT P0, [R0+URZ+0x120], R2 ;  /* 0x00012002000075a7 */ /* 0x0022e400080011ff */
[----:B---3--:R-:W-:Y:S05]  /*88c0*/  @!P0 NANOSLEEP.SYNCS 0x989680 ;  /* 0x009896800000895d */ /* 0x008fea0003900000 */
[----:B------:R-:W3:Y:S02]  /*88d0*/  @!P0 SYNCS.PHASECHK.TRANS64 P0, [R0+URZ+0x120], R2 ;  /* 0x00012002000085a7 */ /* 0x000ee400080010ff */
[----:B---3--:R-:W-:Y:S05]  /*88e0*/  @!P0 BRA `(.L_x_175) ;  /* 0xfffffffc00f08947 */ /* 0x008fea000383ffff */
[----:B------:R-:W-:Y:S05]  /*88f0*/  BRA `(.L_x_176) ;  /* 0xffffffc800107947 */ /* 0x000fea000383ffff */
.L_x_92:
[----:B------:R-:W-:Y:S07]  /*8900*/  MOV R0, UR51 ;  /* 0x0000003300007c02 */ /* 0x000fee0008000f00 */
.L_x_177:
[----:B-1----:R1:W2:Y:S02]  /*8910*/  SYNCS.PHASECHK.TRANS64.TRYWAIT P0, [R0+URZ+0x140], R2 ;  /* 0x00014002000075a7 */ /* 0x0022a400080011ff */
[----:B--2---:R-:W-:Y:S05]  /*8920*/  @!P0 NANOSLEEP.SYNCS 0x989680 ;  /* 0x009896800000895d */ /* 0x004fea0003900000 */
[----:B------:R-:W2:Y:S02]  /*8930*/  @!P0 SYNCS.PHASECHK.TRANS64 P0, [R0+URZ+0x140], R2 ;  /* 0x00014002000085a7 */ /* 0x000ea400080010ff */
[----:B--2---:R-:W-:Y:S05]  /*8940*/  @!P0 BRA `(.L_x_177) ;  /* 0xfffffffc00f08947 */ /* 0x004fea000383ffff */
[----:B------:R-:W-:Y:S05]  /*8950*/  BRA `(.L_x_178) ;  /* 0xffffffc800e47947 */ /* 0x000fea000383ffff */
.L_x_103:
[----:B---3--:R3:W1:Y:S02]  /*8960*/  SYNCS.PHASECHK.TRANS64.TRYWAIT P1, [R0+URZ+0x110], R5 ;  /* 0x00011005000075a7 */ /* 0x00866400080211ff */
[----:B-1----:R-:W-:Y:S05]  /*8970*/  @!P1 NANOSLEEP.SYNCS 0x989680 ;  /* 0x009896800000995d */ /* 0x002fea0003900000 */
[----:B------:R-:W1:Y:S02]  /*8980*/  @!P1 SYNCS.PHASECHK.TRANS64 P1, [R0+URZ+0x110], R5 ;  /* 0x00011005000095a7 */ /* 0x000e6400080210ff */
[----:B-1----:R-:W-:Y:S05]  /*8990*/  @!P1 BRA `(.L_x_103) ;  /* 0xfffffffc00f09947 */ /* 0x002fea000383ffff */
[----:B------:R-:W-:Y:S05]  /*89a0*/  BRA `(.L_x_102) ;  /* 0xffffffd8001c7947 */ /* 0x000fea000383ffff */
.L_x_105:
[----:B---3--:R3:W4:Y:S02]  /*89b0*/  SYNCS.PHASECHK.TRANS64.TRYWAIT P0, [R120+URZ+0x150], R3 ;  /* 0x00015003780075a7 */ /* 0x00872400080011ff */
[----:B----4-:R-:W-:Y:S05]  /*89c0*/  @!P0 NANOSLEEP.SYNCS 0x989680 ;  /* 0x009896800000895d */ /* 0x010fea0003900000 */
[----:B------:R-:W4:Y:S02]  /*89d0*/  @!P0 SYNCS.PHASECHK.TRANS64 P0, [R120+URZ+0x150], R3 ;  /* 0x00015003780085a7 */ /* 0x000f2400080010ff */
[----:B----4-:R-:W-:Y:S05]  /*89e0*/  @!P0 BRA `(.L_x_105) ;  /* 0xfffffffc00f08947 */ /* 0x010fea000383ffff */
[----:B------:R-:W-:Y:S05]  /*89f0*/  BRA `(.L_x_104) ;  /* 0xffffffd8006c7947 */ /* 0x000fea000383ffff */
.L_x_114:
[----:B---3--:R3:W4:Y:S02]  /*8a00*/  SYNCS.PHASECHK.TRANS64.TRYWAIT P0, [R2+URZ+0x110], R0 ;  /* 0x00011000020075a7 */ /* 0x00872400080011ff */
[----:B----4-:R-:W-:Y:S05]  /*8a10*/  @!P0 NANOSLEEP.SYNCS 0x989680 ;  /* 0x009896800000895d */ /* 0x010fea0003900000 */
[----:B------:R-:W4:Y:S02]  /*8a20*/  @!P0 SYNCS.PHASECHK.TRANS64 P0, [R2+URZ+0x110], R0 ;  /* 0x00011000020085a7 */ /* 0x000f2400080010ff */
[----:B----4-:R-:W-:Y:S05]  /*8a30*/  @!P0 BRA `(.L_x_114) ;  /* 0xfffffffc00f08947 */ /* 0x010fea000383ffff */
[----:B------:R-:W-:Y:S05]  /*8a40*/  BRA `(.L_x_113) ;  /* 0xffffffe400707947 */ /* 0x000fea000383ffff */
        .weak           $__internal_0_$__cuda_sm10x_tcgen05_guardrail_trap_col_being_dealloced_not_returned_by_alloc
        .type           $__internal_0_$__cuda_sm10x_tcgen05_guardrail_trap_col_being_dealloced_not_returned_by_alloc,@function
        .size           $__internal_0_$__cuda_sm10x_tcgen05_guardrail_trap_col_being_dealloced_not_returned_by_alloc,($__internal_1_$__cuda_sm10x_tcgen05_guardrail_trap_phase_invalid_during_alloc - $__internal_0_$__cuda_sm10x_tcgen05_guardrail_trap_col_being_dealloced_not_returned_by_alloc)
$__internal_0_$__cuda_sm10x_tcgen05_guardrail_trap_col_being_dealloced_not_returned_by_alloc:
[----:B------:R-:W-:Y:S05]  /*8a50*/  BPT.TRAP 0x1 ;  /* 0x000000040000795c */ /* 0x000fea0000300000 */
[----:B------:R-:W-:-:S04]  /*8a60*/  HFMA2 R3, -RZ, RZ, 0, 0 ;  /* 0x00000000ff037431 */ /* 0x000fc800000001ff */
[----:B------:R-:W-:Y:S05]  /*8a70*/  RET.REL.NODEC R2 `(_ZN7cutlass13device_kernelINS_4conv6kernel13ConvUniversalINS1_16ConvProblemShapeILNS1_8OperatorE1ELi2EEENS1_10collective14CollectiveConvINS1_47MainloopSm100TmaUmmaWarpSpecializedImplicitGemmILS5_1ELi17ELi2ELi1ELi2EN4cute5tupleIJNSA_1CILi2EEENSC_ILi1EEESE_EEEEENSB_IJNSC_ILi64EEENSC_ILi128EEENSB_IJSH_EEEEEENS_12float_e4m3_tESL_NSA_8TiledMMAINSA_8MMA_AtomIJNSA_10MMA_TraitsINSA_19SM100_MMA_F8F6F4_SSEJSL_SL_fSH_SI_NSA_17integral_constantINSA_4UMMA5MajorELSS_0EEENSQ_ISS_LSS_1EEENSQ_INSR_7ScaleInELSV_0EEESW_EEEEEENSA_6LayoutINSB_IJSE_SE_SE_EEENSB_IJNSC_ILi0EEES11_S11_EEEEENSB_IJNSA_10UnderscoreES14_S14_EEEEENS7_6detail27Sm100ImplicitGemmTileTraitsINSA_20SM90_TMA_LOAD_IM2COLENSA_14ComposedLayoutINSA_7SwizzleILi2ELi4ELi3EEENSA_18smem_ptr_flag_bitsILi8EEENSZ_INSB_IJNSC_ILi8EEESH_EEENSB_IJSH_SE_EEEEEEEvEENS18_INSA_23SM90_TMA_LOAD_MULTICASTENS1A_INS1B_ILi3ELi4ELi3EEES1E_NSZ_INSB_IJSI_S1F_EEENSB_IJSE_SI_EEEEEEEvEEEENS_8epilogue10collective18CollectiveEpilogueINS1T_23Sm100TmaWarpSpecializedILi2ELi2ELi32ELb0ELb0EEEJSK_NSB_IJNSZ_ISH_SE_EES1Y_EEESL_NSB_IJNSB_IJlllEEESE_S11_EEESL_S21_NS1T_6fusion15FusionCallbacksIS1X_NS22_17LinearCombinationISL_fSL_fLNS_15FloatRoundStyleE2EEESK_S1Z_JEEENSA_5SM1004TMEM4LOAD26SM100_TMEM_LOAD_16dp32b32xES19_S1J_NSA_39AutoVectorizingCopyWithAssumedAlignmentILi128EEENSA_21SM90_TMA_STORE_IM2COLES1J_S2D_S2D_EEEvvEEEEvNT_6ParamsE) ;  /* 0xffffff7402607950 */ /* 0x000fea0003c3ffff */
        .weak           $__internal_1_$__cuda_sm10x_tcgen05_guardrail_trap_phase_invalid_during_alloc
        .type           $__internal_1_$__cuda_sm10x_tcgen05_guardrail_trap_phase_invalid_during_alloc,@function
        .size           $__internal_1_$__cuda_sm10x_tcgen05_guardrail_trap_phase_invalid_during_alloc,($__internal_2_$__cuda_sm10x_tcgen05_guardrail_trap_unallocated_columns_being_dealloced - $__internal_1_$__cuda_sm10x_tcgen05_guardrail_trap_phase_invalid_during_alloc)
$__internal_1_$__cuda_sm10x_tcgen05_guardrail_trap_phase_invalid_during_alloc:
[----:B------:R-:W-:Y:S05]  /*8a80*/  BPT.TRAP 0x1 ;  /* 0x000000040000795c */ /* 0x000fea0000300000 */
[----:B------:R-:W-:-:S04]  /*8a90*/  MOV R3, 0x0 ;  /* 0x0000000000037802 */ /* 0x000fc80000000f00 */
[----:B------:R-:W-:Y:S05]  /*8aa0*/  RET.REL.NODEC R2 `(_ZN7cutlass13device_kernelINS_4conv6kernel13ConvUniversalINS1_16ConvProblemShapeILNS1_8OperatorE1ELi2EEENS1_10collective14CollectiveConvINS1_47MainloopSm100TmaUmmaWarpSpecializedImplicitGemmILS5_1ELi17ELi2ELi1ELi2EN4cute5tupleIJNSA_1CILi2EEENSC_ILi1EEESE_EEEEENSB_IJNSC_ILi64EEENSC_ILi128EEENSB_IJSH_EEEEEENS_12float_e4m3_tESL_NSA_8TiledMMAINSA_8MMA_AtomIJNSA_10MMA_TraitsINSA_19SM100_MMA_F8F6F4_SSEJSL_SL_fSH_SI_NSA_17integral_constantINSA_4UMMA5MajorELSS_0EEENSQ_ISS_LSS_1EEENSQ_INSR_7ScaleInELSV_0EEESW_EEEEEENSA_6LayoutINSB_IJSE_SE_SE_EEENSB_IJNSC_ILi0EEES11_S11_EEEEENSB_IJNSA_10UnderscoreES14_S14_EEEEENS7_6detail27Sm100ImplicitGemmTileTraitsINSA_20SM90_TMA_LOAD_IM2COLENSA_14ComposedLayoutINSA_7SwizzleILi2ELi4ELi3EEENSA_18smem_ptr_flag_bitsILi8EEENSZ_INSB_IJNSC_ILi8EEESH_EEENSB_IJSH_SE_EEEEEEEvEENS18_INSA_23SM90_TMA_LOAD_MULTICASTENS1A_INS1B_ILi3ELi4ELi3EEES1E_NSZ_INSB_IJSI_S1F_EEENSB_IJSE_SI_EEEEEEEvEEEENS_8epilogue10collective18CollectiveEpilogueINS1T_23Sm100TmaWarpSpecializedILi2ELi2ELi32ELb0ELb0EEEJSK_NSB_IJNSZ_ISH_SE_EES1Y_EEESL_NSB_IJNSB_IJlllEEESE_S11_EEESL_S21_NS1T_6fusion15FusionCallbacksIS1X_NS22_17LinearCombinationISL_fSL_fLNS_15FloatRoundStyleE2EEESK_S1Z_JEEENSA_5SM1004TMEM4LOAD26SM100_TMEM_LOAD_16dp32b32xES19_S1J_NSA_39AutoVectorizingCopyWithAssumedAlignmentILi128EEENSA_21SM90_TMA_STORE_IM2COLES1J_S2D_S2D_EEEvvEEEEvNT_6ParamsE) ;  /* 0xffffff7402547950 */ /* 0x000fea0003c3ffff */
        .weak           $__internal_2_$__cuda_sm10x_tcgen05_guardrail_trap_unallocated_columns_being_dealloced
        .type           $__internal_2_$__cuda_sm10x_tcgen05_guardrail_trap_unallocated_columns_being_dealloced,@function
        .size           $__internal_2_$__cuda_sm10x_tcgen05_guardrail_trap_unallocated_columns_being_dealloced,(.L_x_180 - $__internal_2_$__cuda_sm10x_tcgen05_guardrail_trap_unallocated_columns_being_dealloced)
$__internal_2_$__cuda_sm10x_tcgen05_guardrail_trap_unallocated_columns_being_dealloced:
[----:B------:R-:W-:Y:S05]  /*8ab0*/  BPT.TRAP 0x1 ;  /* 0x000000040000795c */ /* 0x000fea0000300000 */
[----:B------:R-:W-:-:S04]  /*8ac0*/  HFMA2 R3, -RZ, RZ, 0, 0 ;  /* 0x00000000ff037431 */ /* 0x000fc800000001ff */
[----:B------:R-:W-:Y:S05]  /*8ad0*/  RET.REL.NODEC R2 `(_ZN7cutlass13device_kernelINS_4conv6kernel13ConvUniversalINS1_16ConvProblemShapeILNS1_8OperatorE1ELi2EEENS1_10collective14CollectiveConvINS1_47MainloopSm100TmaUmmaWarpSpecializedImplicitGemmILS5_1ELi17ELi2ELi1ELi2EN4cute5tupleIJNSA_1CILi2EEENSC_ILi1EEESE_EEEEENSB_IJNSC_ILi64EEENSC_ILi128EEENSB_IJSH_EEEEEENS_12float_e4m3_tESL_NSA_8TiledMMAINSA_8MMA_AtomIJNSA_10MMA_TraitsINSA_19SM100_MMA_F8F6F4_SSEJSL_SL_fSH_SI_NSA_17integral_constantINSA_4UMMA5MajorELSS_0EEENSQ_ISS_LSS_1EEENSQ_INSR_7ScaleInELSV_0EEESW_EEEEEENSA_6LayoutINSB_IJSE_SE_SE_EEENSB_IJNSC_ILi0EEES11_S11_EEEEENSB_IJNSA_10UnderscoreES14_S14_EEEEENS7_6detail27Sm100ImplicitGemmTileTraitsINSA_20SM90_TMA_LOAD_IM2COLENSA_14ComposedLayoutINSA_7SwizzleILi2ELi4ELi3EEENSA_18smem_ptr_flag_bitsILi8EEENSZ_INSB_IJNSC_ILi8EEESH_EEENSB_IJSH_SE_EEEEEEEvEENS18_INSA_23SM90_TMA_LOAD_MULTICASTENS1A_INS1B_ILi3ELi4ELi3EEES1E_NSZ_INSB_IJSI_S1F_EEENSB_IJSE_SI_EEEEEEEvEEEENS_8epilogue10collective18CollectiveEpilogueINS1T_23Sm100TmaWarpSpecializedILi2ELi2ELi32ELb0ELb0EEEJSK_NSB_IJNSZ_ISH_SE_EES1Y_EEESL_NSB_IJNSB_IJlllEEESE_S11_EEESL_S21_NS1T_6fusion15FusionCallbacksIS1X_NS22_17LinearCombinationISL_fSL_fLNS_15FloatRoundStyleE2EEESK_S1Z_JEEENSA_5SM1004TMEM4LOAD26SM100_TMEM_LOAD_16dp32b32xES19_S1J_NSA_39AutoVectorizingCopyWithAssumedAlignmentILi128EEENSA_21SM90_TMA_STORE_IM2COLES1J_S2D_S2D_EEEvvEEEEvNT_6ParamsE) ;  /* 0xffffff7402487950 */ /* 0x000fea0003c3ffff */
.L_x_179:
[----:B------:R-:W-:-:S00]  /*8ae0*/  BRA `(.L_x_179) ;  /* 0xfffffffc00fc7947 */ /* 0x000fc0000383ffff */
[----:B------:R-:W-:-:S00]  /*8af0*/  NOP ;  /* 0x0000000000007918 */ /* 0x000fc00000000000 */
        /* <DEDUP_REMOVED lines=8> */
.L_x_180:


//--------------------- .nv.global.init           --------------------------
	.section	.nv.global.init,"aw",@progbits
.nv.global.init:
	.type		$str$29,@object
	.size		$str$29,($str$30 - $str$29)
$str$29:
        /*0000*/ 	.byte	0x28, 0x61, 0x64, 0x64, 0x72, 0x65, 0x73, 0x73, 0x20, 0x26, 0x20, 0x6d, 0x61, 0x73, 0x6b, 0x29
        /*0010*/ 	.byte	0x20, 0x3d, 0x3d, 0x20, 0x30, 0x00
	.type		$str$30,@object
	.size		$str$30,($str$28 - $str$30)
$str$30:
        /*0016*/ 	.byte	0x2f, 0x74, 0x6d, 0x70, 0x2f, 0x63, 0x75, 0x74, 0x6c, 0x61, 0x73, 0x73, 0x5f, 0x73, 0x77, 0x65
        /*0026*/ 	.byte	0x65, 0x70, 0x5f, 0x73, 0x72, 0x63, 0x2f, 0x69, 0x6e, 0x63, 0x6c, 0x75, 0x64, 0x65, 0x2f, 0x63
        /*0036*/ 	.byte	0x75, 0x74, 0x65, 0x2f, 0x70, 0x6f, 0x69, 0x6e, 0x74, 0x65, 0x72, 0x5f, 0x66, 0x6c, 0x61, 0x67
        /*0046*/ 	.byte	0x67, 0x65, 0x64, 0x2e, 0x68, 0x70, 0x70, 0x00
	.type		$str$28,@object
	.size		$str$28,($str$27 - $str$28)
$str$28:
        /*004e*/ 	.byte	0x2f, 0x74, 0x6d, 0x70, 0x2f, 0x63, 0x75, 0x74, 0x6c, 0x61, 0x73, 0x73, 0x5f, 0x73, 0x77, 0x65
        /*005e*/ 	.byte	0x65, 0x70, 0x5f, 0x73, 0x72, 0x63, 0x2f, 0x69, 0x6e, 0x63, 0x6c, 0x75, 0x64, 0x65, 0x2f, 0x63
        /*006e*/ 	.byte	0x75, 0x74, 0x65, 0x2f, 0x61, 0x74, 0x6f, 0x6d, 0x2f, 0x63, 0x6f, 0x70, 0x79, 0x5f, 0x74, 0x72
        /*007e*/ 	.byte	0x61, 0x69, 0x74, 0x73, 0x5f, 0x73, 0x6d, 0x31, 0x30, 0x30, 0x2e, 0x68, 0x70, 0x70, 0x00
	.type		$str$27,@object
	.size		$str$27,(__unnamed_1 - $str$27)
$str$27:
        /*008d*/ 	.byte	0x28, 0x28, 0x75, 0x69, 0x6e, 0x74, 0x33, 0x32, 0x5f, 0x74, 0x28, 0x74, 0x68, 0x72, 0x65, 0x61
        /*009d*/ 	.byte	0x64, 0x49, 0x64, 0x78, 0x2e, 0x78, 0x29, 0x20, 0x2f, 0x20, 0x33, 0x32, 0x29, 0x20, 0x25, 0x20
        /*00ad*/ 	.byte	0x34, 0x29, 0x20, 0x3d, 0x3d, 0x20, 0x28, 0x28, 0x28, 0x74, 0x6d, 0x65, 0x6d, 0x5f, 0x61, 0x64
        /*00bd*/ 	.byte	0x64, 0x72, 0x20, 0x3e, 0x3e, 0x20, 0x31, 0x36, 0x29, 0x20, 0x2f, 0x20, 0x33, 0x32, 0x29, 0x20
        /*00cd*/ 	.byte	0x25, 0x20, 0x34, 0x29, 0x00
	.type		__unnamed_1,@object
	.size		__unnamed_1,(__unnamed_2 - __unnamed_1)
__unnamed_1:
        /*00d2*/ 	.byte	0x61, 0x75, 0x74, 0x6f, 0x20, 0x63, 0x75, 0x74, 0x65, 0x3a, 0x3a, 0x61, 0x73, 0x5f, 0x70, 0x6f
        /* <DEDUP_REMOVED lines=24> */
        /*0262*/ 	.byte	0x3c, 0x34, 0x30, 0x39, 0x36, 0x3e, 0x3e, 0x3e, 0x3e, 0x5d, 0x00
	.type		__unnamed_2,@object
	.size		__unnamed_2,(.L_2 - __unnamed_2)
__unnamed_2:
        /* <DEDUP_REMOVED lines=40> */
        /*04ed*/ 	.byte	0x74, 0x65, 0x3a, 0x3a, 0x43, 0x3c, 0x30, 0x3e, 0x3e, 0x3e, 0x3e, 0x5d, 0x00
.L_2:


//--------------------- .nv.shared._ZN7cutlass13device_kernelINS_4conv6kernel13ConvUniversalINS1_16ConvProblemShapeILNS1_8OperatorE1ELi2EEENS1_10collective14CollectiveConvINS1_47MainloopSm100TmaUmmaWarpSpecializedImplicitGemmILS5_1ELi17ELi2ELi1ELi2EN4cute5tupleIJNSA_1CILi2EEENSC_ILi1EEESE_EEEEENSB_IJNSC_ILi64EEENSC_ILi128EEENSB_IJSH_EEEEEENS_12float_e4m3_tESL_NSA_8TiledMMAINSA_8MMA_AtomIJNSA_10MMA_TraitsINSA_19SM100_MMA_F8F6F4_SSEJSL_SL_fSH_SI_NSA_17integral_constantINSA_4UMMA5MajorELSS_0EEENSQ_ISS_LSS_1EEENSQ_INSR_7ScaleInELSV_0EEESW_EEEEEENSA_6LayoutINSB_IJSE_SE_SE_EEENSB_IJNSC_ILi0EEES11_S11_EEEEENSB_IJNSA_10UnderscoreES14_S14_EEEEENS7_6detail27Sm100ImplicitGemmTileTraitsINSA_20SM90_TMA_LOAD_IM2COLENSA_14ComposedLayoutINSA_7SwizzleILi2ELi4ELi3EEENSA_18smem_ptr_flag_bitsILi8EEENSZ_INSB_IJNSC_ILi8EEESH_EEENSB_IJSH_SE_EEEEEEEvEENS18_INSA_23SM90_TMA_LOAD_MULTICASTENS1A_INS1B_ILi3ELi4ELi3EEES1E_NSZ_INSB_IJSI_S1F_EEENSB_IJSE_SI_EEEEEEEvEEEENS_8epilogue10collective18CollectiveEpilogueINS1T_23Sm100TmaWarpSpecializedILi2ELi2ELi32ELb0ELb0EEEJSK_NSB_IJNSZ_ISH_SE_EES1Y_EEESL_NSB_IJNSB_IJlllEEESE_S11_EEESL_S21_NS1T_6fusion15FusionCallbacksIS1X_NS22_17LinearCombinationISL_fSL_fLNS_15FloatRoundStyleE2EEESK_S1Z_JEEENSA_5SM1004TMEM4LOAD26SM100_TMEM_LOAD_16dp32b32xES19_S1J_NSA_39AutoVectorizingCopyWithAssumedAlignmentILi128EEENSA_21SM90_TMA_STORE_IM2COLES1J_S2D_S2D_EEEvvEEEEvNT_6ParamsE --------------------------
	.section	.nv.shared._ZN7cutlass13device_kernelINS_4conv6kernel13ConvUniversalINS1_16ConvProblemShapeILNS1_8OperatorE1ELi2EEENS1_10collective14CollectiveConvINS1_47MainloopSm100TmaUmmaWarpSpecializedImplicitGemmILS5_1ELi17ELi2ELi1ELi2EN4cute5tupleIJNSA_1CILi2EEENSC_ILi1EEESE_EEEEENSB_IJNSC_ILi64EEENSC_ILi128EEENSB_IJSH_EEEEEENS_12float_e4m3_tESL_NSA_8TiledMMAINSA_8MMA_AtomIJNSA_10MMA_TraitsINSA_19SM100_MMA_F8F6F4_SSEJSL_SL_fSH_SI_NSA_17integral_constantINSA_4UMMA5MajorELSS_0EEENSQ_ISS_LSS_1EEENSQ_INSR_7ScaleInELSV_0EEESW_EEEEEENSA_6LayoutINSB_IJSE_SE_SE_EEENSB_IJNSC_ILi0EEES11_S11_EEEEENSB_IJNSA_10UnderscoreES14_S14_EEEEENS7_6detail27Sm100ImplicitGemmTileTraitsINSA_20SM90_TMA_LOAD_IM2COLENSA_14ComposedLayoutINSA_7SwizzleILi2ELi4ELi3EEENSA_18smem_ptr_flag_bitsILi8EEENSZ_INSB_IJNSC_ILi8EEESH_EEENSB_IJSH_SE_EEEEEEEvEENS18_INSA_23SM90_TMA_LOAD_MULTICASTENS1A_INS1B_ILi3ELi4ELi3EEES1E_NSZ_INSB_IJSI_S1F_EEENSB_IJSE_SI_EEEEEEEvEEEENS_8epilogue10collective18CollectiveEpilogueINS1T_23Sm100TmaWarpSpecializedILi2ELi2ELi32ELb0ELb0EEEJSK_NSB_IJNSZ_ISH_SE_EES1Y_EEESL_NSB_IJNSB_IJlllEEESE_S11_EEESL_S21_NS1T_6fusion15FusionCallbacksIS1X_NS22_17LinearCombinationISL_fSL_fLNS_15FloatRoundStyleE2EEESK_S1Z_JEEENSA_5SM1004TMEM4LOAD26SM100_TMEM_LOAD_16dp32b32xES19_S1J_NSA_39AutoVectorizingCopyWithAssumedAlignmentILi128EEENSA_21SM90_TMA_STORE_IM2COLES1J_S2D_S2D_EEEvvEEEEvNT_6ParamsE,"aw",@nobits
	.sectionflags	@""
	.align	16
	.zero		1024


//--------------------- .nv.shared.reserved.0     --------------------------
	.section	.nv.shared.reserved.0,"aw",@nobits
	.weak		__nv_reservedSMEM_offset_0_alias
	.size		__nv_reservedSMEM_offset_0_alias, 0, 64
	.other		__nv_reservedSMEM_offset_0_alias,@"STO_CUDA_RESERVED_SHARED STV_DEFAULT"
__nv_reservedSMEM_offset_0_alias:
	.zero		0
.nv.shared.reserved.0:
	.zero		64
	.weak		__nv_reservedSMEM_tcgen05_partition
	.type		__nv_reservedSMEM_tcgen05_partition,@object
	.size		__nv_reservedSMEM_tcgen05_partition,(.L_0 - __nv_reservedSMEM_tcgen05_partition)
__nv_reservedSMEM_tcgen05_partition:
	.zero		32
.L_0:


//--------------------- .nv.global                --------------------------
	.section	.nv.global,"aw",@nobits
.nv.global:
	.type		_ZN39_INTERNAL_9932a090_4_k_cu_6f6f0149_41794cute1_E,@object
	.size		_ZN39_INTERNAL_9932a090_4_k_cu_6f6f0149_41794cute1_E,(_ZN39_INTERNAL_9932a090_4_k_cu_6f6f0149_41794cuda3std3__45__cpo6cbeginE - _ZN39_INTERNAL_9932a090_4_k_cu_6f6f0149_41794cute1_E)
_ZN39_INTERNAL_9932a090_4_k_cu_6f6f0149_41794cute1_E:
	.zero		1
	.type		_ZN39_INTERNAL_9932a090_4_k_cu_6f6f0149_41794cuda3std3__45__cpo6cbeginE,@object
	.size		_ZN39_INTERNAL_9932a090_4_k_cu_6f6f0149_41794cuda3std3__45__cpo6cbeginE,(_ZN39_INTERNAL_9932a090_4_k_cu_6f6f0149_41794cuda3std3__48in_placeE - _ZN39_INTERNAL_9932a090_4_k_cu_6f6f0149_41794cuda3std3__45__cpo6cbeginE)
_ZN39_INTERNAL_9932a090_4_k_cu_6f6f0149_41794cuda3std3__45__cpo6cbeginE:
	.zero		1
	.type		_ZN39_INTERNAL_9932a090_4_k_cu_6f6f0149_41794cuda3std3__48in_placeE,@object
	.size		_ZN39_INTERNAL_9932a090_4_k_cu_6f6f0149_41794cuda3std3__48in_placeE,(_ZN39_INTERNAL_9932a090_4_k_cu_6f6f0149_41794cuda3std6ranges3__45__cpo9iter_moveE - _ZN39_INTERNAL_9932a090_4_k_cu_6f6f0149_41794cuda3std3__48in_placeE)
_ZN39_INTERNAL_9932a090_4_k_cu_6f6f0149_41794cuda3std3__48in_placeE:
	.zero		1
	.type		_ZN39_INTERNAL_9932a090_4_k_cu_6f6f0149_41794cuda3std6ranges3__45__cpo9iter_moveE,@object
	.size		_ZN39_INTERNAL_9932a090_4_k_cu_6f6f0149_41794cuda3std6ranges3__45__cpo9iter_moveE,(_ZN39_INTERNAL_9932a090_4_k_cu_6f6f0149_41794cuda3std3__45__cpo5beginE - _ZN39_INTERNAL_9932a090_4_k_cu_6f6f0149_41794cuda3std6ranges3__45__cpo9iter_moveE)
_ZN39_INTERNAL_9932a090_4_k_cu_6f6f0149_41794cuda3std6ranges3__45__cpo9iter_moveE:
	.zero		1
	.type		_ZN39_INTERNAL_9932a090_4_k_cu_6f6f0149_41794cuda3std3__45__cpo5beginE,@object
	.size		_ZN39_INTERNAL_9932a090_4_k_cu_6f6f0149_41794cuda3std3__45__cpo5beginE,(_ZN39_INTERNAL_9932a090_4_k_cu_6f6f0149_41794cuda3std3__441_GLOBAL__N__9932a090_4_k_cu_6f6f0149_41796ignoreE - _ZN39_INTERNAL_9932a090_4_k_cu_6f6f0149_41794cuda3std3__45__cpo5beginE)
_ZN39_INTERNAL_9932a090_4_k_cu_6f6f0149_41794cuda3std3__45__cpo5beginE:
	.zero		1
	.type		_ZN39_INTERNAL_9932a090_4_k_cu_6f6f0149_41794cuda3std3__441_GLOBAL__N__9932a090_4_k_cu_6f6f0149_41796ignoreE,@object
	.size		_ZN39_INTERNAL_9932a090_4_k_cu_6f6f0149_41794cuda3std3__441_GLOBAL__N__9932a090_4_k_cu_6f6f0149_41796ignoreE,(_ZN39_INTERNAL_9932a090_4_k_cu_6f6f0149_41794cute7productE - _ZN39_INTERNAL_9932a090_4_k_cu_6f6f0149_41794cuda3std3__441_GLOBAL__N__9932a090_4_k_cu_6f6f0149_41796ignoreE)
_ZN39_INTERNAL_9932a090_4_k_cu_6f6f0149_41794cuda3std3__441_GLOBAL__N__9932a090_4_k_cu_6f6f0149_41796ignoreE:
	.zero		1
	.type		_ZN39_INTERNAL_9932a090_4_k_cu_6f6f0149_41794cute7productE,@object
	.size		_ZN39_INTERNAL_9932a090_4_k_cu_6f6f0149_41794cute7productE,(_ZN39_INTERNAL_9932a090_4_k_cu_6f6f0149_41794cuda3std3__45__cpo3endE - _ZN39_INTERNAL_9932a090_4_k_cu_6f6f0149_41794cute7productE)
_ZN39_INTERNAL_9932a090_4_k_cu_6f6f0149_41794cute7productE:
	.zero		1
	.type		_ZN39_INTERNAL_9932a090_4_k_cu_6f6f0149_41794cuda3std3__45__cpo3endE,@object
	.size		_ZN39_INTERNAL_9932a090_4_k_cu_6f6f0149_41794cuda3std3__45__cpo3endE,(_ZN39_INTERNAL_9932a090_4_k_cu_6f6f0149_41794cuda3std3__419piecewise_constructE - _ZN39_INTERNAL_9932a090_4_k_cu_6f6f0149_41794cuda3std3__45__cpo3endE)
_ZN39_INTERNAL_9932a090_4_k_cu_6f6f0149_41794cuda3std3__45__cpo3endE:
	.zero		1
	.type		_ZN39_INTERNAL_9932a090_4_k_cu_6f6f0149_41794cuda3std3__419piecewise_constructE,@object
	.size		_ZN39_INTERNAL_9932a090_4_k_cu_6f6f0149_41794cuda3std3__419piecewise_constructE,(_ZN39_INTERNAL_9932a090_4_k_cu_6f6f0149_41794cuda3std3__45__cpo4cendE - _ZN39_INTERNAL_9932a090_4_k_cu_6f6f0149_41794cuda3std3__419piecewise_constructE)
_ZN39_INTERNAL_9932a090_4_k_cu_6f6f0149_41794cuda3std3__419piecewise_constructE:
	.zero		1
	.type		_ZN39_INTERNAL_9932a090_4_k_cu_6f6f0149_41794cuda3std3__45__cpo4cendE,@object
	.size		_ZN39_INTERNAL_9932a090_4_k_cu_6f6f0149_41794cuda3std3__45__cpo4cendE,(_ZN39_INTERNAL_9932a090_4_k_cu_6f6f0149_41794cuda3std6ranges3__45__cpo4swapE - _ZN39_INTERNAL_9932a090_4_k_cu_6f6f0149_41794cuda3std3__45__cpo4cendE)
_ZN39_INTERNAL_9932a090_4_k_cu_6f6f0149_41794cuda3std3__45__cpo4cendE:
	.zero		1
	.type		_ZN39_INTERNAL_9932a090_4_k_cu_6f6f0149_41794cuda3std6ranges3__45__cpo4swapE,@object
	.size		_ZN39_INTERNAL_9932a090_4_k_cu_6f6f0149_41794cuda3std6ranges3__45__cpo4swapE,(.L_10 - _ZN39_INTERNAL_9932a090_4_k_cu_6f6f0149_41794cuda3std6ranges3__45__cpo4swapE)
_ZN39_INTERNAL_9932a090_4_k_cu_6f6f0149_41794cuda3std6ranges3__45__cpo4swapE:
	.zero		1
.L_10:


//--------------------- .nv.constant0._ZN7cutlass13device_kernelINS_4conv6kernel13ConvUniversalINS1_16ConvProblemShapeILNS1_8OperatorE1ELi2EEENS1_10collective14CollectiveConvINS1_47MainloopSm100TmaUmmaWarpSpecializedImplicitGemmILS5_1ELi17ELi2ELi1ELi2EN4cute5tupleIJNSA_1CILi2EEENSC_ILi1EEESE_EEEEENSB_IJNSC_ILi64EEENSC_ILi128EEENSB_IJSH_EEEEEENS_12float_e4m3_tESL_NSA_8TiledMMAINSA_8MMA_AtomIJNSA_10MMA_TraitsINSA_19SM100_MMA_F8F6F4_SSEJSL_SL_fSH_SI_NSA_17integral_constantINSA_4UMMA5MajorELSS_0EEENSQ_ISS_LSS_1EEENSQ_INSR_7ScaleInELSV_0EEESW_EEEEEENSA_6LayoutINSB_IJSE_SE_SE_EEENSB_IJNSC_ILi0EEES11_S11_EEEEENSB_IJNSA_10UnderscoreES14_S14_EEEEENS7_6detail27Sm100ImplicitGemmTileTraitsINSA_20SM90_TMA_LOAD_IM2COLENSA_14ComposedLayoutINSA_7SwizzleILi2ELi4ELi3EEENSA_18smem_ptr_flag_bitsILi8EEENSZ_INSB_IJNSC_ILi8EEESH_EEENSB_IJSH_SE_EEEEEEEvEENS18_INSA_23SM90_TMA_LOAD_MULTICASTENS1A_INS1B_ILi3ELi4ELi3EEES1E_NSZ_INSB_IJSI_S1F_EEENSB_IJSE_SI_EEEEEEEvEEEENS_8epilogue10collective18CollectiveEpilogueINS1T_23Sm100TmaWarpSpecializedILi2ELi2ELi32ELb0ELb0EEEJSK_NSB_IJNSZ_ISH_SE_EES1Y_EEESL_NSB_IJNSB_IJlllEEESE_S11_EEESL_S21_NS1T_6fusion15FusionCallbacksIS1X_NS22_17LinearCombinationISL_fSL_fLNS_15FloatRoundStyleE2EEESK_S1Z_JEEENSA_5SM1004TMEM4LOAD26SM100_TMEM_LOAD_16dp32b32xES19_S1J_NSA_39AutoVectorizingCopyWithAssumedAlignmentILi128EEENSA_21SM90_TMA_STORE_IM2COLES1J_S2D_S2D_EEEvvEEEEvNT_6ParamsE --------------------------
	.section	.nv.constant0._ZN7cutlass13device_kernelINS_4conv6kernel13ConvUniversalINS1_16ConvProblemShapeILNS1_8OperatorE1ELi2EEENS1_10collective14CollectiveConvINS1_47MainloopSm100TmaUmmaWarpSpecializedImplicitGemmILS5_1ELi17ELi2ELi1ELi2EN4cute5tupleIJNSA_1CILi2EEENSC_ILi1EEESE_EEEEENSB_IJNSC_ILi64EEENSC_ILi128EEENSB_IJSH_EEEEEENS_12float_e4m3_tESL_NSA_8TiledMMAINSA_8MMA_AtomIJNSA_10MMA_TraitsINSA_19SM100_MMA_F8F6F4_SSEJSL_SL_fSH_SI_NSA_17integral_constantINSA_4UMMA5MajorELSS_0EEENSQ_ISS_LSS_1EEENSQ_INSR_7ScaleInELSV_0EEESW_EEEEEENSA_6LayoutINSB_IJSE_SE_SE_EEENSB_IJNSC_ILi0EEES11_S11_EEEEENSB_IJNSA_10UnderscoreES14_S14_EEEEENS7_6detail27Sm100ImplicitGemmTileTraitsINSA_20SM90_TMA_LOAD_IM2COLENSA_14ComposedLayoutINSA_7SwizzleILi2ELi4ELi3EEENSA_18smem_ptr_flag_bitsILi8EEENSZ_INSB_IJNSC_ILi8EEESH_EEENSB_IJSH_SE_EEEEEEEvEENS18_INSA_23SM90_TMA_LOAD_MULTICASTENS1A_INS1B_ILi3ELi4ELi3EEES1E_NSZ_INSB_IJSI_S1F_EEENSB_IJSE_SI_EEEEEEEvEEEENS_8epilogue10collective18CollectiveEpilogueINS1T_23Sm100TmaWarpSpecializedILi2ELi2ELi32ELb0ELb0EEEJSK_NSB_IJNSZ_ISH_SE_EES1Y_EEESL_NSB_IJNSB_IJlllEEESE_S11_EEESL_S21_NS1T_6fusion15FusionCallbacksIS1X_NS22_17LinearCombinationISL_fSL_fLNS_15FloatRoundStyleE2EEESK_S1Z_JEEENSA_5SM1004TMEM4LOAD26SM100_TMEM_LOAD_16dp32b32xES19_S1J_NSA_39AutoVectorizingCopyWithAssumedAlignmentILi128EEENSA_21SM90_TMA_STORE_IM2COLES1J_S2D_S2D_EEEvvEEEEvNT_6ParamsE,"a",@progbits
	.sectionflags	@""
	.align	4
.nv.constant0._ZN7cutlass13device_kernelINS_4conv6kernel13ConvUniversalINS1_16ConvProblemShapeILNS1_8OperatorE1ELi2EEENS1_10collective14CollectiveConvINS1_47MainloopSm100TmaUmmaWarpSpecializedImplicitGemmILS5_1ELi17ELi2ELi1ELi2EN4cute5tupleIJNSA_1CILi2EEENSC_ILi1EEESE_EEEEENSB_IJNSC_ILi64EEENSC_ILi128EEENSB_IJSH_EEEEEENS_12float_e4m3_tESL_NSA_8TiledMMAINSA_8MMA_AtomIJNSA_10MMA_TraitsINSA_19SM100_MMA_F8F6F4_SSEJSL_SL_fSH_SI_NSA_17integral_constantINSA_4UMMA5MajorELSS_0EEENSQ_ISS_LSS_1EEENSQ_INSR_7ScaleInELSV_0EEESW_EEEEEENSA_6LayoutINSB_IJSE_SE_SE_EEENSB_IJNSC_ILi0EEES11_S11_EEEEENSB_IJNSA_10UnderscoreES14_S14_EEEEENS7_6detail27Sm100ImplicitGemmTileTraitsINSA_20SM90_TMA_LOAD_IM2COLENSA_14ComposedLayoutINSA_7SwizzleILi2ELi4ELi3EEENSA_18smem_ptr_flag_bitsILi8EEENSZ_INSB_IJNSC_ILi8EEESH_EEENSB_IJSH_SE_EEEEEEEvEENS18_INSA_23SM90_TMA_LOAD_MULTICASTENS1A_INS1B_ILi3ELi4ELi3EEES1E_NSZ_INSB_IJSI_S1F_EEENSB_IJSE_SI_EEEEEEEvEEEENS_8epilogue10collective18CollectiveEpilogueINS1T_23Sm100TmaWarpSpecializedILi2ELi2ELi32ELb0ELb0EEEJSK_NSB_IJNSZ_ISH_SE_EES1Y_EEESL_NSB_IJNSB_IJlllEEESE_S11_EEESL_S21_NS1T_6fusion15FusionCallbacksIS1X_NS22_17LinearCombinationISL_fSL_fLNS_15FloatRoundStyleE2EEESK_S1Z_JEEENSA_5SM1004TMEM4LOAD26SM100_TMEM_LOAD_16dp32b32xES19_S1J_NSA_39AutoVectorizingCopyWithAssumedAlignmentILi128EEENSA_21SM90_TMA_STORE_IM2COLES1J_S2D_S2D_EEEvvEEEEvNT_6ParamsE:
	.zero		2944


//--------------------- SYMBOLS --------------------------

	.type		.nv.reservedSmem.offset0,@object
	.size		.nv.reservedSmem.offset0,0x4
	.type		.nv.reservedSmem.cap,@object
	.size		.nv.reservedSmem.cap,0x4
	.type		__assertfail,@function
